// auto-generated by cutlass_sweep.gemm — config: {"arch": "sm_90", "cluster_m": 2, "cluster_n": 1, "dtype": "fp16", "dtype_b": "fp16", "layout": "nt", "stages": 0, "tile_k": 64, "tile_m": 256, "tile_n": 32}
#include "cutlass/cutlass.h"
#include "cutlass/gemm/collective/collective_builder.hpp"
#include "cutlass/gemm/device/gemm_universal_adapter.h"
#include "cutlass/gemm/kernel/gemm_universal.hpp"
#include "cutlass/epilogue/collective/collective_builder.hpp"

using ElemA = cutlass::half_t;
using ElemB = cutlass::half_t;
using ElemCD = cutlass::half_t;
using Acc  = float;
using TileShape    = cute::Shape<cute::_256, cute::_32, cute::_64>;
using ClusterShape = cute::Shape<cute::_2, cute::_1, cute::_1>;

using CollectiveEpilogue = typename cutlass::epilogue::collective::CollectiveBuilder<
    cutlass::arch::Sm90, cutlass::arch::OpClassTensorOp,
    TileShape, ClusterShape,
    cutlass::epilogue::collective::EpilogueTileAuto,
    Acc, Acc,
    ElemCD, cutlass::layout::RowMajor, 128 / cutlass::sizeof_bits<ElemCD>::value,
    ElemCD, cutlass::layout::RowMajor, 128 / cutlass::sizeof_bits<ElemCD>::value,
    cutlass::epilogue::collective::EpilogueScheduleAuto
  >::CollectiveOp;

using CollectiveMainloop = typename cutlass::gemm::collective::CollectiveBuilder<
    cutlass::arch::Sm90, cutlass::arch::OpClassTensorOp,
    ElemA, cutlass::layout::RowMajor, 128 / cutlass::sizeof_bits<ElemA>::value,
    ElemB, cutlass::layout::ColumnMajor, 128 / cutlass::sizeof_bits<ElemB>::value,
    Acc,
    TileShape, ClusterShape,
    cutlass::gemm::collective::StageCountAutoCarveout<static_cast<int>(sizeof(typename CollectiveEpilogue::SharedStorage))>,
    cutlass::gemm::collective::KernelScheduleAuto
  >::CollectiveOp;

using GemmKernel = cutlass::gemm::kernel::GemmUniversal<
    cute::Shape<int,int,int,int>,
    CollectiveMainloop,
    CollectiveEpilogue
>;
using Gemm = cutlass::gemm::device::GemmUniversalAdapter<GemmKernel>;

// Force the device kernel symbol into the cubin without needing a host main.
auto* _anchor = &cutlass::device_kernel<GemmKernel>;


// ===== COMPILED SASS (sm_90a) =====

	.target	sm_90a

	.elftype	@"ET_EXEC"


//--------------------- .note.nv.tkinfo           --------------------------
	.section	.note.nv.tkinfo,"",@"SHT_NOTE"
	.sectionflags	@"SHF_NOTE_NV_TKINFO"
	.tkinfo
        /*0018*/ 	.word	0x00000002
        /*0030*/ 	.string	""
        /*0030*/ 	.string	"ptxas"
        /*0030*/ 	.string	"Cuda compilation tools, release 13.0, V13.0.88"
        /*0030*/ 	.string	"Build cuda_13.0.r13.0/compiler.36424714_0"
        /*0030*/ 	.string	"-arch sm_90a -m 64 "



//--------------------- .note.nv.cuinfo           --------------------------
	.section	.note.nv.cuinfo,"",@"SHT_NOTE"
	.sectionflags	@"SHF_NOTE_NV_CUINFO"
        /*0018*/ 	.short	0x0002
        /*001a*/ 	.short	0x005a
        /*001c*/ 	.short	0x0082
	.zero		2


//--------------------- .nv.info                  --------------------------
	.section	.nv.info,"",@"SHT_CUDA_INFO"
	.align	4


	//----- nvinfo : EIATTR_REGCOUNT
	.align		4
        /*0000*/ 	.byte	0x04, 0x2f
        /*0002*/ 	.short	(.L_15 - .L_14)
	.align		4
.L_14:
        /*0004*/ 	.word	index@(_ZN7cutlass13device_kernelINS_4gemm6kernel13GemmUniversalIN4cute5tupleIJiiiiEEENS1_10collective13CollectiveMmaINS1_34MainloopSm90TmaGmmaWarpSpecializedILi6ENS5_IJNS4_1CILi2EEENSA_ILi1EEESC_EEENS1_35KernelTmaWarpSpecializedCooperativeEEENS5_IJNSA_ILi256EEENSA_ILi32EEENSA_ILi64EEEEEENS_6half_tENS5_IJlSC_lEEESK_SL_NS4_8TiledMMAINS4_8MMA_AtomIJNS4_4SM904GMMA25MMA_64x32x16_F32F16F16_SSILNSP_5MajorE0ELSR_0ELNSP_7ScaleInE1ELSS_1EEEEEENS4_6LayoutISD_NS5_IJSC_NSA_ILi0EEESW_EEEEENS5_IJNS4_10UnderscoreESZ_SZ_EEEEENS4_13SM90_TMA_LOADENS4_14ComposedLayoutINS4_7SwizzleILi3ELi4ELi3EEENS4_18smem_ptr_flag_bitsILi16EEENSV_INS5_IJNSA_ILi8EEESI_EEENS5_IJSI_SC_EEEEEEEvNS4_8identityENS4_23SM90_TMA_LOAD_MULTICASTES1C_vS1D_EENS_8epilogue10collective6detail29Sm90TmaWarpSpecializedAdapterINS1H_15DefaultEpilogueISK_SL_SL_NS1G_6thread17LinearCombinationISK_Li1EffLNS1L_9ScaleType4KindE0ELNS_15FloatRoundStyleE2ESK_EENS1_15EpilogueDefaultEEEEEvvEEEEvNT_6ParamsE)
        /*0008*/ 	.word	0x000000a8


	//----- nvinfo : EIATTR_FRAME_SIZE
	.align		4
.L_15:
        /*000c*/ 	.byte	0x04, 0x11
        /*000e*/ 	.short	(.L_17 - .L_16)
	.align		4
.L_16:
        /*0010*/ 	.word	index@(_ZN7cutlass13device_kernelINS_4gemm6kernel13GemmUniversalIN4cute5tupleIJiiiiEEENS1_10collective13CollectiveMmaINS1_34MainloopSm90TmaGmmaWarpSpecializedILi6ENS5_IJNS4_1CILi2EEENSA_ILi1EEESC_EEENS1_35KernelTmaWarpSpecializedCooperativeEEENS5_IJNSA_ILi256EEENSA_ILi32EEENSA_ILi64EEEEEENS_6half_tENS5_IJlSC_lEEESK_SL_NS4_8TiledMMAINS4_8MMA_AtomIJNS4_4SM904GMMA25MMA_64x32x16_F32F16F16_SSILNSP_5MajorE0ELSR_0ELNSP_7ScaleInE1ELSS_1EEEEEENS4_6LayoutISD_NS5_IJSC_NSA_ILi0EEESW_EEEEENS5_IJNS4_10UnderscoreESZ_SZ_EEEEENS4_13SM90_TMA_LOADENS4_14ComposedLayoutINS4_7SwizzleILi3ELi4ELi3EEENS4_18smem_ptr_flag_bitsILi16EEENSV_INS5_IJNSA_ILi8EEESI_EEENS5_IJSI_SC_EEEEEEEvNS4_8identityENS4_23SM90_TMA_LOAD_MULTICASTES1C_vS1D_EENS_8epilogue10collective6detail29Sm90TmaWarpSpecializedAdapterINS1H_15DefaultEpilogueISK_SL_SL_NS1G_6thread17LinearCombinationISK_Li1EffLNS1L_9ScaleType4KindE0ELNS_15FloatRoundStyleE2ESK_EENS1_15EpilogueDefaultEEEEEvvEEEEvNT_6ParamsE)
        /*0014*/ 	.word	0x00000000


	//----- nvinfo : EIATTR_MIN_STACK_SIZE
	.align		4
.L_17:
        /*0018*/ 	.byte	0x04, 0x12
        /*001a*/ 	.short	(.L_19 - .L_18)
	.align		4
.L_18:
        /*001c*/ 	.word	index@(_ZN7cutlass13device_kernelINS_4gemm6kernel13GemmUniversalIN4cute5tupleIJiiiiEEENS1_10collective13CollectiveMmaINS1_34MainloopSm90TmaGmmaWarpSpecializedILi6ENS5_IJNS4_1CILi2EEENSA_ILi1EEESC_EEENS1_35KernelTmaWarpSpecializedCooperativeEEENS5_IJNSA_ILi256EEENSA_ILi32EEENSA_ILi64EEEEEENS_6half_tENS5_IJlSC_lEEESK_SL_NS4_8TiledMMAINS4_8MMA_AtomIJNS4_4SM904GMMA25MMA_64x32x16_F32F16F16_SSILNSP_5MajorE0ELSR_0ELNSP_7ScaleInE1ELSS_1EEEEEENS4_6LayoutISD_NS5_IJSC_NSA_ILi0EEESW_EEEEENS5_IJNS4_10UnderscoreESZ_SZ_EEEEENS4_13SM90_TMA_LOADENS4_14ComposedLayoutINS4_7SwizzleILi3ELi4ELi3EEENS4_18smem_ptr_flag_bitsILi16EEENSV_INS5_IJNSA_ILi8EEESI_EEENS5_IJSI_SC_EEEEEEEvNS4_8identityENS4_23SM90_TMA_LOAD_MULTICASTES1C_vS1D_EENS_8epilogue10collective6detail29Sm90TmaWarpSpecializedAdapterINS1H_15DefaultEpilogueISK_SL_SL_NS1G_6thread17LinearCombinationISK_Li1EffLNS1L_9ScaleType4KindE0ELNS_15FloatRoundStyleE2ESK_EENS1_15EpilogueDefaultEEEEEvvEEEEvNT_6ParamsE)
        /*0020*/ 	.word	0x00000000
.L_19:


//--------------------- .nv.compat                --------------------------
	.section	.nv.compat,"",@"SHT_CUDA_COMPAT_INFO"
	.align	4
        /*0000*/ 	.byte	0x02, 0x09, 0x01, 0x00, 0x02, 0x02, 0x04, 0x00, 0x02, 0x05, 0x05, 0x00, 0x03, 0x07, 0x01, 0x01
        /*0010*/ 	.byte	0x02, 0x03, 0x01, 0x00, 0x02, 0x06, 0x01, 0x00, 0x04, 0x0b, 0x08, 0x00, 0x00, 0x00, 0x00, 0x00
        /*0020*/ 	.byte	0x00, 0x00, 0x00, 0x00


//--------------------- .nv.info._ZN7cutlass13device_kernelINS_4gemm6kernel13GemmUniversalIN4cute5tupleIJiiiiEEENS1_10collective13CollectiveMmaINS1_34MainloopSm90TmaGmmaWarpSpecializedILi6ENS5_IJNS4_1CILi2EEENSA_ILi1EEESC_EEENS1_35KernelTmaWarpSpecializedCooperativeEEENS5_IJNSA_ILi256EEENSA_ILi32EEENSA_ILi64EEEEEENS_6half_tENS5_IJlSC_lEEESK_SL_NS4_8TiledMMAINS4_8MMA_AtomIJNS4_4SM904GMMA25MMA_64x32x16_F32F16F16_SSILNSP_5MajorE0ELSR_0ELNSP_7ScaleInE1ELSS_1EEEEEENS4_6LayoutISD_NS5_IJSC_NSA_ILi0EEESW_EEEEENS5_IJNS4_10UnderscoreESZ_SZ_EEEEENS4_13SM90_TMA_LOADENS4_14ComposedLayoutINS4_7SwizzleILi3ELi4ELi3EEENS4_18smem_ptr_flag_bitsILi16EEENSV_INS5_IJNSA_ILi8EEESI_EEENS5_IJSI_SC_EEEEEEEvNS4_8identityENS4_23SM90_TMA_LOAD_MULTICASTES1C_vS1D_EENS_8epilogue10collective6detail29Sm90TmaWarpSpecializedAdapterINS1H_15DefaultEpilogueISK_SL_SL_NS1G_6thread17LinearCombinationISK_Li1EffLNS1L_9ScaleType4KindE0ELNS_15FloatRoundStyleE2ESK_EENS1_15EpilogueDefaultEEEEEvvEEEEvNT_6ParamsE --------------------------
	.section	.nv.info._ZN7cutlass13device_kernelINS_4gemm6kernel13GemmUniversalIN4cute5tupleIJiiiiEEENS1_10collective13CollectiveMmaINS1_34MainloopSm90TmaGmmaWarpSpecializedILi6ENS5_IJNS4_1CILi2EEENSA_ILi1EEESC_EEENS1_35KernelTmaWarpSpecializedCooperativeEEENS5_IJNSA_ILi256EEENSA_ILi32EEENSA_ILi64EEEEEENS_6half_tENS5_IJlSC_lEEESK_SL_NS4_8TiledMMAINS4_8MMA_AtomIJNS4_4SM904GMMA25MMA_64x32x16_F32F16F16_SSILNSP_5MajorE0ELSR_0ELNSP_7ScaleInE1ELSS_1EEEEEENS4_6LayoutISD_NS5_IJSC_NSA_ILi0EEESW_EEEEENS5_IJNS4_10UnderscoreESZ_SZ_EEEEENS4_13SM90_TMA_LOADENS4_14ComposedLayoutINS4_7SwizzleILi3ELi4ELi3EEENS4_18smem_ptr_flag_bitsILi16EEENSV_INS5_IJNSA_ILi8EEESI_EEENS5_IJSI_SC_EEEEEEEvNS4_8identityENS4_23SM90_TMA_LOAD_MULTICASTES1C_vS1D_EENS_8epilogue10collective6detail29Sm90TmaWarpSpecializedAdapterINS1H_15DefaultEpilogueISK_SL_SL_NS1G_6thread17LinearCombinationISK_Li1EffLNS1L_9ScaleType4KindE0ELNS_15FloatRoundStyleE2ESK_EENS1_15EpilogueDefaultEEEEEvvEEEEvNT_6ParamsE,"",@"SHT_CUDA_INFO"
	.sectionflags	@""
	.align	4


	//----- nvinfo : EIATTR_CUDA_API_VERSION
	.align		4
        /*0000*/ 	.byte	0x04, 0x37
        /*0002*/ 	.short	(.L_21 - .L_20)
.L_20:
        /*0004*/ 	.word	0x00000082


	//----- nvinfo : EIATTR_KPARAM_INFO
	.align		4
.L_21:
        /*0008*/ 	.byte	0x04, 0x17
        /*000a*/ 	.short	(.L_23 - .L_22)
.L_22:
        /*000c*/ 	.word	0x00000000
        /*0010*/ 	.short	0x0000
        /*0012*/ 	.short	0x0070
        /*0014*/ 	.byte	0x00, 0xf0, 0x01, 0x10


	//----- nvinfo : EIATTR_SPARSE_MMA_MASK
	.align		4
.L_23:
        /*0018*/ 	.byte	0x03, 0x50
        /*001a*/ 	.short	0x0000


	//----- nvinfo : EIATTR_MAXREG_COUNT
	.align		4
        /*001c*/ 	.byte	0x03, 0x1b
        /*001e*/ 	.short	0x00a8


	//----- nvinfo : EIATTR_NUM_BARRIERS
	.align		4
        /*0020*/ 	.byte	0x02, 0x4c
        /*0022*/ 	.byte	0x01
	.zero		1


	//----- nvinfo : EIATTR_EXTERNS
	.align		4
        /*0024*/ 	.byte	0x04, 0x0f
        /*0026*/ 	.short	(.L_25 - .L_24)


	//   ....[0]....
	.align		4
.L_24:
        /*0028*/ 	.word	index@(__assertfail)


	//----- nvinfo : EIATTR_MERCURY_ISA_VERSION
	.align		4
.L_25:
        /*002c*/ 	.byte	0x03, 0x5f
        /*002e*/ 	.short	0x0101


	//----- nvinfo : EIATTR_INT_WARP_WIDE_INSTR_OFFSETS
	.align		4
        /*0030*/ 	.byte	0x04, 0x31
        /*0032*/ 	.short	(.L_27 - .L_26)


	//   ....[0]....
.L_26:
        /*0034*/ 	.word	0x000004c0


	//   ....[1]....
        /*0038*/ 	.word	0x000004f0


	//   ....[2]....
        /*003c*/ 	.word	0x000006b0


	//----- nvinfo : EIATTR_COOP_GROUP_MASK_REGIDS
	.align		4
.L_27:
        /*0040*/ 	.byte	0x04, 0x29
        /*0042*/ 	.short	(.L_29 - .L_28)


	//   ....[0]....
.L_28:
        /*0044*/ 	.word	0xffffffff


	//   ....[1]....
        /*0048*/ 	.word	0xffffffff


	//   ....[2]....
        /*004c*/ 	.word	0xffffffff


	//   ....[3]....
        /*0050*/ 	.word	0xffffffff


	//   ....[4]....
        /*0054*/ 	.word	0xffffffff


	//   ....[5]....
        /*0058*/ 	.word	0xffffffff


	//----- nvinfo : EIATTR_COOP_GROUP_INSTR_OFFSETS
	.align		4
.L_29:
        /*005c*/ 	.byte	0x04, 0x28
        /*005e*/ 	.short	(.L_31 - .L_30)


	//   ....[0]....
.L_30:
        /*0060*/ 	.word	0x00000060


	//   ....[1]....
        /*0064*/ 	.word	0x00000070


	//   ....[2]....
        /*0068*/ 	.word	0x00000130


	//   ....[3]....
        /*006c*/ 	.word	0x00000310


	//   ....[4]....
        /*0070*/ 	.word	0x00000830


	//   ....[5]....
        /*0074*/ 	.word	0x00001270


	//----- nvinfo : EIATTR_REG_RECONFIG
	.align		4
.L_31:
        /*0078*/ 	.byte	0x01, 0x54
	.zero		2


	//----- nvinfo : EIATTR_SYSCALL_OFFSETS
	.align		4
        /*007c*/ 	.byte	0x04, 0x46
        /*007e*/ 	.short	(.L_33 - .L_32)


	//   ....[0]....
.L_32:
        /*0080*/ 	.word	0x00001430


	//----- nvinfo : EIATTR_MBARRIER_INSTR_OFFSETS
	.align		4
.L_33:
        /*0084*/ 	.byte	0x04, 0x39
        /*0086*/ 	.short	(.L_35 - .L_34)


	//   ....[0]....
.L_34:
        /*0088*/ 	.word	0x00000230
        /*008c*/ 	.word	0x000000ff
        /*0090*/ 	.word	0x00000000
        /*0094*/ 	.short	0x0100
        /*0096*/ 	.byte	0x08
	.zero		1


	//   ....[1]....
        /*0098*/ 	.word	0x00000240
        /*009c*/ 	.word	0x000000ff
        /*00a0*/ 	.word	0x00000030
        /*00a4*/ 	.short	0x0100
        /*00a6*/ 	.byte	0x08
	.zero		1


	//   ....[2]....
        /*00a8*/ 	.word	0x00000250
        /*00ac*/ 	.word	0x000000ff
        /*00b0*/ 	.word	0x00000008
        /*00b4*/ 	.short	0x0100
        /*00b6*/ 	.byte	0x08
	.zero		1


	//   ....[3]....
        /*00b8*/ 	.word	0x00000260
        /*00bc*/ 	.word	0x000000ff
        /*00c0*/ 	.word	0x00000038
        /*00c4*/ 	.short	0x0100
        /*00c6*/ 	.byte	0x08
	.zero		1


	//   ....[4]....
        /*00c8*/ 	.word	0x00000270
        /*00cc*/ 	.word	0x000000ff
        /*00d0*/ 	.word	0x00000010
        /*00d4*/ 	.short	0x0100
        /*00d6*/ 	.byte	0x08
	.zero		1


	//   ....[5]....
        /*00d8*/ 	.word	0x00000280
        /*00dc*/ 	.word	0x000000ff
        /*00e0*/ 	.word	0x00000040
        /*00e4*/ 	.short	0x0100
        /*00e6*/ 	.byte	0x08
	.zero		1


	//   ....[6]....
        /*00e8*/ 	.word	0x00000290
        /*00ec*/ 	.word	0x000000ff
        /*00f0*/ 	.word	0x00000018
        /*00f4*/ 	.short	0x0100
        /*00f6*/ 	.byte	0x08
	.zero		1


	//   ....[7]....
        /*00f8*/ 	.word	0x000002a0
        /*00fc*/ 	.word	0x000000ff
        /*0100*/ 	.word	0x00000048
        /*0104*/ 	.short	0x0100
        /*0106*/ 	.byte	0x08
	.zero		1


	//   ....[8]....
        /*0108*/ 	.word	0x000002b0
        /*010c*/ 	.word	0x000000ff
        /*0110*/ 	.word	0x00000020
        /*0114*/ 	.short	0x0100
        /*0116*/ 	.byte	0x08
	.zero		1


	//   ....[9]....
        /*0118*/ 	.word	0x000002c0
        /*011c*/ 	.word	0x000000ff
        /*0120*/ 	.word	0x00000050
        /*0124*/ 	.short	0x0100
        /*0126*/ 	.byte	0x08
	.zero		1


	//   ....[10]....
        /*0128*/ 	.word	0x000002d0
        /*012c*/ 	.word	0x000000ff
        /*0130*/ 	.word	0x00000028
        /*0134*/ 	.short	0x0100
        /*0136*/ 	.byte	0x08
	.zero		1


	//   ....[11]....
        /*0138*/ 	.word	0x000002e0
        /*013c*/ 	.word	0x000000ff
        /*0140*/ 	.word	0x00000058
        /*0144*/ 	.short	0x0100
        /*0146*/ 	.byte	0x08
	.zero		1


	//   ....[12]....
        /*0148*/ 	.word	0x00000730
        /*014c*/ 	.word	0x000000ff
        /*0150*/ 	.word	0x00000070
        /*0154*/ 	.short	0x0100
        /*0156*/ 	.byte	0x06
	.zero		1


	//   ....[13]....
        /*0158*/ 	.word	0x000007c0
        /*015c*/ 	.word	0x000000ff
        /*0160*/ 	.word	0x00000078
        /*0164*/ 	.short	0x0100
        /*0166*/ 	.byte	0x06
	.zero		1


	//   ....[14]....
        /*0168*/ 	.word	0x000014f0
        /*016c*/ 	.word	0x00000003
        /*0170*/ 	.word	0x00000000
        /*0174*/ 	.short	0x010a
        /*0176*/ 	.byte	0x3f
	.zero		1


	//   ....[15]....
        /*0178*/ 	.word	0x00001530
        /*017c*/ 	.word	0x00000003
        /*0180*/ 	.word	0x00000000
        /*0184*/ 	.short	0x010a
        /*0186*/ 	.byte	0x3f
	.zero		1


	//   ....[16]....
        /*0188*/ 	.word	0x00001a80
        /*018c*/ 	.word	0x00000005
        /*0190*/ 	.word	0x00000000
        /*0194*/ 	.short	0x010a
        /*0196*/ 	.byte	0x3f
	.zero		1


	//   ....[17]....
        /*0198*/ 	.word	0x00001ac0
        /*019c*/ 	.word	0x00000005
        /*01a0*/ 	.word	0x00000000
        /*01a4*/ 	.short	0x010a
        /*01a6*/ 	.byte	0x3f
	.zero		1


	//   ....[18]....
        /*01a8*/ 	.word	0x00001ea0
        /*01ac*/ 	.word	0x00000005
        /*01b0*/ 	.word	0x00000000
        /*01b4*/ 	.short	0x0101
        /*01b6*/ 	.byte	0x3f
	.zero		1


	//   ....[19]....
        /*01b8*/ 	.word	0x000020c0
        /*01bc*/ 	.word	0x00000003
        /*01c0*/ 	.word	0x00000000
        /*01c4*/ 	.short	0x0101
        /*01c6*/ 	.byte	0x3f
	.zero		1


	//   ....[20]....
        /*01c8*/ 	.word	0x000059a0
        /*01cc*/ 	.word	0x00000017
        /*01d0*/ 	.word	0x00000030
        /*01d4*/ 	.short	0x010a
        /*01d6*/ 	.byte	0x3f
	.zero		1


	//   ....[21]....
        /*01d8*/ 	.word	0x00005d10
        /*01dc*/ 	.word	0x00000003
        /*01e0*/ 	.word	0x00000078
        /*01e4*/ 	.short	0x0101
        /*01e6*/ 	.byte	0x3f
	.zero		1


	//   ....[22]....
        /*01e8*/ 	.word	0x00006470
        /*01ec*/ 	.word	0x00000007
        /*01f0*/ 	.word	0x00000000
        /*01f4*/ 	.short	0x010a
        /*01f6*/ 	.byte	0x3f
	.zero		1


	//   ....[23]....
        /*01f8*/ 	.word	0x000064f0
        /*01fc*/ 	.word	0x00000008
        /*0200*/ 	.word	0x00000000
        /*0204*/ 	.short	0x010a
        /*0206*/ 	.byte	0x3f
	.zero		1


	//   ....[24]....
        /*0208*/ 	.word	0x00006580
        /*020c*/ 	.word	0x00000009
        /*0210*/ 	.word	0x00000000
        /*0214*/ 	.short	0x010a
        /*0216*/ 	.byte	0x3f
	.zero		1


	//   ....[25]....
        /*0218*/ 	.word	0x00006610
        /*021c*/ 	.word	0x00000008
        /*0220*/ 	.word	0x00000000
        /*0224*/ 	.short	0x010a
        /*0226*/ 	.byte	0x3f
	.zero		1


	//   ....[26]....
        /*0228*/ 	.word	0x000066a0
        /*022c*/ 	.word	0x0000000b
        /*0230*/ 	.word	0x00000000
        /*0234*/ 	.short	0x010a
        /*0236*/ 	.byte	0x3f
	.zero		1


	//   ....[27]....
        /*0238*/ 	.word	0x00006730
        /*023c*/ 	.word	0x00000003
        /*0240*/ 	.word	0x00000000
        /*0244*/ 	.short	0x010a
        /*0246*/ 	.byte	0x3f
	.zero		1


	//   ....[28]....
        /*0248*/ 	.word	0x00006790
        /*024c*/ 	.word	0x00000003
        /*0250*/ 	.word	0x00000000
        /*0254*/ 	.short	0x010a
        /*0256*/ 	.byte	0x3f
	.zero		1


	//   ....[29]....
        /*0258*/ 	.word	0x000067e0
        /*025c*/ 	.word	0x00000005
        /*0260*/ 	.word	0x00000000
        /*0264*/ 	.short	0x010a
        /*0266*/ 	.byte	0x3f
	.zero		1


	//   ....[30]....
        /*0268*/ 	.word	0x000068b0
        /*026c*/ 	.word	0x00000017
        /*0270*/ 	.word	0x00000030
        /*0274*/ 	.short	0x010a
        /*0276*/ 	.byte	0x3f
	.zero		1


	//   ....[31]....
        /*0278*/ 	.word	0x00006980
        /*027c*/ 	.word	0x00000007
        /*0280*/ 	.word	0x00000000
        /*0284*/ 	.short	0x010a
        /*0286*/ 	.byte	0x3f
	.zero		1


	//   ....[32]....
        /*0288*/ 	.word	0x000069d0
        /*028c*/ 	.word	0x00000008
        /*0290*/ 	.word	0x00000000
        /*0294*/ 	.short	0x010a
        /*0296*/ 	.byte	0x3f
	.zero		1


	//   ....[33]....
        /*0298*/ 	.word	0x00006a20
        /*029c*/ 	.word	0x00000009
        /*02a0*/ 	.word	0x00000000
        /*02a4*/ 	.short	0x010a
        /*02a6*/ 	.byte	0x3f
	.zero		1


	//   ....[34]....
        /*02a8*/ 	.word	0x00006a70
        /*02ac*/ 	.word	0x00000008
        /*02b0*/ 	.word	0x00000000
        /*02b4*/ 	.short	0x010a
        /*02b6*/ 	.byte	0x3f
	.zero		1


	//   ....[35]....
        /*02b8*/ 	.word	0x00006ac0
        /*02bc*/ 	.word	0x0000000b
        /*02c0*/ 	.word	0x00000000
        /*02c4*/ 	.short	0x010a
        /*02c6*/ 	.byte	0x3f
	.zero		1


	//----- nvinfo : EIATTR_NUM_MBARRIERS
	.align		4
.L_35:
        /*02c8*/ 	.byte	0x03, 0x38
        /*02ca*/ 	.short	0x000e


	//----- nvinfo : EIATTR_EXIT_INSTR_OFFSETS
	.align		4
        /*02cc*/ 	.byte	0x04, 0x1c
        /*02ce*/ 	.short	(.L_37 - .L_36)


	//   ....[0]....
.L_36:
        /*02d0*/ 	.word	0x00000990


	//   ....[1]....
        /*02d4*/ 	.word	0x000011a0


	//   ....[2]....
        /*02d8*/ 	.word	0x000050b0


	//   ....[3]....
        /*02dc*/ 	.word	0x00005610


	//   ....[4]....
        /*02e0*/ 	.word	0x00006780


	//----- nvinfo : EIATTR_MAX_THREADS
	.align		4
.L_37:
        /*02e4*/ 	.byte	0x04, 0x05
        /*02e6*/ 	.short	(.L_39 - .L_38)
.L_38:
        /*02e8*/ 	.word	0x00000180
        /*02ec*/ 	.word	0x00000001
        /*02f0*/ 	.word	0x00000001


	//----- nvinfo : EIATTR_CRS_STACK_SIZE
	.align		4
.L_39:
        /*02f4*/ 	.byte	0x04, 0x1e
        /*02f6*/ 	.short	(.L_41 - .L_40)
.L_40:
        /*02f8*/ 	.word	0x00000000


	//----- nvinfo : EIATTR_CBANK_PARAM_SIZE
	.align		4
.L_41:
        /*02fc*/ 	.byte	0x03, 0x19
        /*02fe*/ 	.short	0x0470


	//----- nvinfo : EIATTR_PARAM_CBANK
	.align		4
        /*0300*/ 	.byte	0x04, 0x0a
        /*0302*/ 	.short	(.L_43 - .L_42)
	.align		4
.L_42:
        /*0304*/ 	.word	index@(.nv.constant0._ZN7cutlass13device_kernelINS_4gemm6kernel13GemmUniversalIN4cute5tupleIJiiiiEEENS1_10collective13CollectiveMmaINS1_34MainloopSm90TmaGmmaWarpSpecializedILi6ENS5_IJNS4_1CILi2EEENSA_ILi1EEESC_EEENS1_35KernelTmaWarpSpecializedCooperativeEEENS5_IJNSA_ILi256EEENSA_ILi32EEENSA_ILi64EEEEEENS_6half_tENS5_IJlSC_lEEESK_SL_NS4_8TiledMMAINS4_8MMA_AtomIJNS4_4SM904GMMA25MMA_64x32x16_F32F16F16_SSILNSP_5MajorE0ELSR_0ELNSP_7ScaleInE1ELSS_1EEEEEENS4_6LayoutISD_NS5_IJSC_NSA_ILi0EEESW_EEEEENS5_IJNS4_10UnderscoreESZ_SZ_EEEEENS4_13SM90_TMA_LOADENS4_14ComposedLayoutINS4_7SwizzleILi3ELi4ELi3EEENS4_18smem_ptr_flag_bitsILi16EEENSV_INS5_IJNSA_ILi8EEESI_EEENS5_IJSI_SC_EEEEEEEvNS4_8identityENS4_23SM90_TMA_LOAD_MULTICASTES1C_vS1D_EENS_8epilogue10collective6detail29Sm90TmaWarpSpecializedAdapterINS1H_15DefaultEpilogueISK_SL_SL_NS1G_6thread17LinearCombinationISK_Li1EffLNS1L_9ScaleType4KindE0ELNS_15FloatRoundStyleE2ESK_EENS1_15EpilogueDefaultEEEEEvvEEEEvNT_6ParamsE)
        /*0308*/ 	.short	0x0210
        /*030a*/ 	.short	0x0470


	//----- nvinfo : EIATTR_SW_WAR
	.align		4
.L_43:
        /*030c*/ 	.byte	0x04, 0x36
        /*030e*/ 	.short	(.L_45 - .L_44)
.L_44:
        /*0310*/ 	.word	0x00000008
.L_45:


//--------------------- .nv.callgraph             --------------------------
	.section	.nv.callgraph,"",@"SHT_CUDA_CALLGRAPH"
	.align	4
	.sectionentsize	8
	.align		4
        /*0000*/ 	.word	0x00000000
	.align		4
        /*0004*/ 	.word	0xffffffff
	.align		4
        /*0008*/ 	.word	index@(_ZN7cutlass13device_kernelINS_4gemm6kernel13GemmUniversalIN4cute5tupleIJiiiiEEENS1_10collective13CollectiveMmaINS1_34MainloopSm90TmaGmmaWarpSpecializedILi6ENS5_IJNS4_1CILi2EEENSA_ILi1EEESC_EEENS1_35KernelTmaWarpSpecializedCooperativeEEENS5_IJNSA_ILi256EEENSA_ILi32EEENSA_ILi64EEEEEENS_6half_tENS5_IJlSC_lEEESK_SL_NS4_8TiledMMAINS4_8MMA_AtomIJNS4_4SM904GMMA25MMA_64x32x16_F32F16F16_SSILNSP_5MajorE0ELSR_0ELNSP_7ScaleInE1ELSS_1EEEEEENS4_6LayoutISD_NS5_IJSC_NSA_ILi0EEESW_EEEEENS5_IJNS4_10UnderscoreESZ_SZ_EEEEENS4_13SM90_TMA_LOADENS4_14ComposedLayoutINS4_7SwizzleILi3ELi4ELi3EEENS4_18smem_ptr_flag_bitsILi16EEENSV_INS5_IJNSA_ILi8EEESI_EEENS5_IJSI_SC_EEEEEEEvNS4_8identityENS4_23SM90_TMA_LOAD_MULTICASTES1C_vS1D_EENS_8epilogue10collective6detail29Sm90TmaWarpSpecializedAdapterINS1H_15DefaultEpilogueISK_SL_SL_NS1G_6thread17LinearCombinationISK_Li1EffLNS1L_9ScaleType4KindE0ELNS_15FloatRoundStyleE2ESK_EENS1_15EpilogueDefaultEEEEEvvEEEEvNT_6ParamsE)
	.align		4
        /*000c*/ 	.word	index@(__assertfail)
	.align		4
        /*0010*/ 	.word	0x00000000
	.align		4
        /*0014*/ 	.word	0xfffffffe
	.align		4
        /*0018*/ 	.word	0x00000000
	.align		4
        /*001c*/ 	.word	0xfffffffd
	.align		4
        /*0020*/ 	.word	0x00000000
	.align		4
        /*0024*/ 	.word	0xfffffffc


//--------------------- .nv.constant4             --------------------------
	.section	.nv.constant4,"a",@progbits
	.align	8
	.align		8
.nv.constant4:
        /*0000*/ 	.dword	__assertfail
	.align		8
        /*0008*/ 	.dword	__unnamed_1
	.align		8
        /*0010*/ 	.dword	_ZN40_INTERNAL_7a33c725_4_k_cu_42d80e11_133074cuda3std3__45__cpo5beginE
	.align		8
        /*0018*/ 	.dword	_ZN40_INTERNAL_7a33c725_4_k_cu_42d80e11_133074cuda3std3__45__cpo3endE
	.align		8
        /*0020*/ 	.dword	_ZN40_INTERNAL_7a33c725_4_k_cu_42d80e11_133074cuda3std3__45__cpo6cbeginE
	.align		8
        /*0028*/ 	.dword	_ZN40_INTERNAL_7a33c725_4_k_cu_42d80e11_133074cuda3std3__45__cpo4cendE
	.align		8
        /*0030*/ 	.dword	_ZN40_INTERNAL_7a33c725_4_k_cu_42d80e11_133074cuda3std3__442_GLOBAL__N__7a33c725_4_k_cu_42d80e11_133076ignoreE
	.align		8
        /*0038*/ 	.dword	_ZN40_INTERNAL_7a33c725_4_k_cu_42d80e11_133074cuda3std3__419piecewise_constructE
	.align		8
        /*0040*/ 	.dword	_ZN40_INTERNAL_7a33c725_4_k_cu_42d80e11_133074cuda3std3__48in_placeE
	.align		8
        /*0048*/ 	.dword	_ZN40_INTERNAL_7a33c725_4_k_cu_42d80e11_133074cuda3std6ranges3__45__cpo4swapE
	.align		8
        /*0050*/ 	.dword	_ZN40_INTERNAL_7a33c725_4_k_cu_42d80e11_133074cuda3std6ranges3__45__cpo9iter_moveE
	.align		8
        /*0058*/ 	.dword	_ZN40_INTERNAL_7a33c725_4_k_cu_42d80e11_133074cute7productE
	.align		8
        /*0060*/ 	.dword	_ZN40_INTERNAL_7a33c725_4_k_cu_42d80e11_133074cute1_E
	.align		8
        /*0068*/ 	.dword	$str$22
	.align		8
        /*0070*/ 	.dword	$str$23


//--------------------- .text._ZN7cutlass13device_kernelINS_4gemm6kernel13GemmUniversalIN4cute5tupleIJiiiiEEENS1_10collective13CollectiveMmaINS1_34MainloopSm90TmaGmmaWarpSpecializedILi6ENS5_IJNS4_1CILi2EEENSA_ILi1EEESC_EEENS1_35KernelTmaWarpSpecializedCooperativeEEENS5_IJNSA_ILi256EEENSA_ILi32EEENSA_ILi64EEEEEENS_6half_tENS5_IJlSC_lEEESK_SL_NS4_8TiledMMAINS4_8MMA_AtomIJNS4_4SM904GMMA25MMA_64x32x16_F32F16F16_SSILNSP_5MajorE0ELSR_0ELNSP_7ScaleInE1ELSS_1EEEEEENS4_6LayoutISD_NS5_IJSC_NSA_ILi0EEESW_EEEEENS5_IJNS4_10UnderscoreESZ_SZ_EEEEENS4_13SM90_TMA_LOADENS4_14ComposedLayoutINS4_7SwizzleILi3ELi4ELi3EEENS4_18smem_ptr_flag_bitsILi16EEENSV_INS5_IJNSA_ILi8EEESI_EEENS5_IJSI_SC_EEEEEEEvNS4_8identityENS4_23SM90_TMA_LOAD_MULTICASTES1C_vS1D_EENS_8epilogue10collective6detail29Sm90TmaWarpSpecializedAdapterINS1H_15DefaultEpilogueISK_SL_SL_NS1G_6thread17LinearCombinationISK_Li1EffLNS1L_9ScaleType4KindE0ELNS_15FloatRoundStyleE2ESK_EENS1_15EpilogueDefaultEEEEEvvEEEEvNT_6ParamsE --------------------------
	.section	.text._ZN7cutlass13device_kernelINS_4gemm6kernel13GemmUniversalIN4cute5tupleIJiiiiEEENS1_10collective13CollectiveMmaINS1_34MainloopSm90TmaGmmaWarpSpecializedILi6ENS5_IJNS4_1CILi2EEENSA_ILi1EEESC_EEENS1_35KernelTmaWarpSpecializedCooperativeEEENS5_IJNSA_ILi256EEENSA_ILi32EEENSA_ILi64EEEEEENS_6half_tENS5_IJlSC_lEEESK_SL_NS4_8TiledMMAINS4_8MMA_AtomIJNS4_4SM904GMMA25MMA_64x32x16_F32F16F16_SSILNSP_5MajorE0ELSR_0ELNSP_7ScaleInE1ELSS_1EEEEEENS4_6LayoutISD_NS5_IJSC_NSA_ILi0EEESW_EEEEENS5_IJNS4_10UnderscoreESZ_SZ_EEEEENS4_13SM90_TMA_LOADENS4_14ComposedLayoutINS4_7SwizzleILi3ELi4ELi3EEENS4_18smem_ptr_flag_bitsILi16EEENSV_INS5_IJNSA_ILi8EEESI_EEENS5_IJSI_SC_EEEEEEEvNS4_8identityENS4_23SM90_TMA_LOAD_MULTICASTES1C_vS1D_EENS_8epilogue10collective6detail29Sm90TmaWarpSpecializedAdapterINS1H_15DefaultEpilogueISK_SL_SL_NS1G_6thread17LinearCombinationISK_Li1EffLNS1L_9ScaleType4KindE0ELNS_15FloatRoundStyleE2ESK_EENS1_15EpilogueDefaultEEEEEvvEEEEvNT_6ParamsE,"ax",@progbits
	.align	128
.text._ZN7cutlass13device_kernelINS_4gemm6kernel13GemmUniversalIN4cute5tupleIJiiiiEEENS1_10collective13CollectiveMmaINS1_34MainloopSm90TmaGmmaWarpSpecializedILi6ENS5_IJNS4_1CILi2EEENSA_ILi1EEESC_EEENS1_35KernelTmaWarpSpecializedCooperativeEEENS5_IJNSA_ILi256EEENSA_ILi32EEENSA_ILi64EEEEEENS_6half_tENS5_IJlSC_lEEESK_SL_NS4_8TiledMMAINS4_8MMA_AtomIJNS4_4SM904GMMA25MMA_64x32x16_F32F16F16_SSILNSP_5MajorE0ELSR_0ELNSP_7ScaleInE1ELSS_1EEEEEENS4_6LayoutISD_NS5_IJSC_NSA_ILi0EEESW_EEEEENS5_IJNS4_10UnderscoreESZ_SZ_EEEEENS4_13SM90_TMA_LOADENS4_14ComposedLayoutINS4_7SwizzleILi3ELi4ELi3EEENS4_18smem_ptr_flag_bitsILi16EEENSV_INS5_IJNSA_ILi8EEESI_EEENS5_IJSI_SC_EEEEEEEvNS4_8identityENS4_23SM90_TMA_LOAD_MULTICASTES1C_vS1D_EENS_8epilogue10collective6detail29Sm90TmaWarpSpecializedAdapterINS1H_15DefaultEpilogueISK_SL_SL_NS1G_6thread17LinearCombinationISK_Li1EffLNS1L_9ScaleType4KindE0ELNS_15FloatRoundStyleE2ESK_EENS1_15EpilogueDefaultEEEEEvvEEEEvNT_6ParamsE:
        .type           _ZN7cutlass13device_kernelINS_4gemm6kernel13GemmUniversalIN4cute5tupleIJiiiiEEENS1_10collective13CollectiveMmaINS1_34MainloopSm90TmaGmmaWarpSpecializedILi6ENS5_IJNS4_1CILi2EEENSA_ILi1EEESC_EEENS1_35KernelTmaWarpSpecializedCooperativeEEENS5_IJNSA_ILi256EEENSA_ILi32EEENSA_ILi64EEEEEENS_6half_tENS5_IJlSC_lEEESK_SL_NS4_8TiledMMAINS4_8MMA_AtomIJNS4_4SM904GMMA25MMA_64x32x16_F32F16F16_SSILNSP_5MajorE0ELSR_0ELNSP_7ScaleInE1ELSS_1EEEEEENS4_6LayoutISD_NS5_IJSC_NSA_ILi0EEESW_EEEEENS5_IJNS4_10UnderscoreESZ_SZ_EEEEENS4_13SM90_TMA_LOADENS4_14ComposedLayoutINS4_7SwizzleILi3ELi4ELi3EEENS4_18smem_ptr_flag_bitsILi16EEENSV_INS5_IJNSA_ILi8EEESI_EEENS5_IJSI_SC_EEEEEEEvNS4_8identityENS4_23SM90_TMA_LOAD_MULTICASTES1C_vS1D_EENS_8epilogue10collective6detail29Sm90TmaWarpSpecializedAdapterINS1H_15DefaultEpilogueISK_SL_SL_NS1G_6thread17LinearCombinationISK_Li1EffLNS1L_9ScaleType4KindE0ELNS_15FloatRoundStyleE2ESK_EENS1_15EpilogueDefaultEEEEEvvEEEEvNT_6ParamsE,@function
        .size           _ZN7cutlass13device_kernelINS_4gemm6kernel13GemmUniversalIN4cute5tupleIJiiiiEEENS1_10collective13CollectiveMmaINS1_34MainloopSm90TmaGmmaWarpSpecializedILi6ENS5_IJNS4_1CILi2EEENSA_ILi1EEESC_EEENS1_35KernelTmaWarpSpecializedCooperativeEEENS5_IJNSA_ILi256EEENSA_ILi32EEENSA_ILi64EEEEEENS_6half_tENS5_IJlSC_lEEESK_SL_NS4_8TiledMMAINS4_8MMA_AtomIJNS4_4SM904GMMA25MMA_64x32x16_F32F16F16_SSILNSP_5MajorE0ELSR_0ELNSP_7ScaleInE1ELSS_1EEEEEENS4_6LayoutISD_NS5_IJSC_NSA_ILi0EEESW_EEEEENS5_IJNS4_10UnderscoreESZ_SZ_EEEEENS4_13SM90_TMA_LOADENS4_14ComposedLayoutINS4_7SwizzleILi3ELi4ELi3EEENS4_18smem_ptr_flag_bitsILi16EEENSV_INS5_IJNSA_ILi8EEESI_EEENS5_IJSI_SC_EEEEEEEvNS4_8identityENS4_23SM90_TMA_LOAD_MULTICASTES1C_vS1D_EENS_8epilogue10collective6detail29Sm90TmaWarpSpecializedAdapterINS1H_15DefaultEpilogueISK_SL_SL_NS1G_6thread17LinearCombinationISK_Li1EffLNS1L_9ScaleType4KindE0ELNS_15FloatRoundStyleE2ESK_EENS1_15EpilogueDefaultEEEEEvvEEEEvNT_6ParamsE,(.L_x_137 - _ZN7cutlass13device_kernelINS_4gemm6kernel13GemmUniversalIN4cute5tupleIJiiiiEEENS1_10collective13CollectiveMmaINS1_34MainloopSm90TmaGmmaWarpSpecializedILi6ENS5_IJNS4_1CILi2EEENSA_ILi1EEESC_EEENS1_35KernelTmaWarpSpecializedCooperativeEEENS5_IJNSA_ILi256EEENSA_ILi32EEENSA_ILi64EEEEEENS_6half_tENS5_IJlSC_lEEESK_SL_NS4_8TiledMMAINS4_8MMA_AtomIJNS4_4SM904GMMA25MMA_64x32x16_F32F16F16_SSILNSP_5MajorE0ELSR_0ELNSP_7ScaleInE1ELSS_1EEEEEENS4_6LayoutISD_NS5_IJSC_NSA_ILi0EEESW_EEEEENS5_IJNS4_10UnderscoreESZ_SZ_EEEEENS4_13SM90_TMA_LOADENS4_14ComposedLayoutINS4_7SwizzleILi3ELi4ELi3EEENS4_18smem_ptr_flag_bitsILi16EEENSV_INS5_IJNSA_ILi8EEESI_EEENS5_IJSI_SC_EEEEEEEvNS4_8identityENS4_23SM90_TMA_LOAD_MULTICASTES1C_vS1D_EENS_8epilogue10collective6detail29Sm90TmaWarpSpecializedAdapterINS1H_15DefaultEpilogueISK_SL_SL_NS1G_6thread17LinearCombinationISK_Li1EffLNS1L_9ScaleType4KindE0ELNS_15FloatRoundStyleE2ESK_EENS1_15EpilogueDefaultEEEEEvvEEEEvNT_6ParamsE)
        .other          _ZN7cutlass13device_kernelINS_4gemm6kernel13GemmUniversalIN4cute5tupleIJiiiiEEENS1_10collective13CollectiveMmaINS1_34MainloopSm90TmaGmmaWarpSpecializedILi6ENS5_IJNS4_1CILi2EEENSA_ILi1EEESC_EEENS1_35KernelTmaWarpSpecializedCooperativeEEENS5_IJNSA_ILi256EEENSA_ILi32EEENSA_ILi64EEEEEENS_6half_tENS5_IJlSC_lEEESK_SL_NS4_8TiledMMAINS4_8MMA_AtomIJNS4_4SM904GMMA25MMA_64x32x16_F32F16F16_SSILNSP_5MajorE0ELSR_0ELNSP_7ScaleInE1ELSS_1EEEEEENS4_6LayoutISD_NS5_IJSC_NSA_ILi0EEESW_EEEEENS5_IJNS4_10UnderscoreESZ_SZ_EEEEENS4_13SM90_TMA_LOADENS4_14ComposedLayoutINS4_7SwizzleILi3ELi4ELi3EEENS4_18smem_ptr_flag_bitsILi16EEENSV_INS5_IJNSA_ILi8EEESI_EEENS5_IJSI_SC_EEEEEEEvNS4_8identityENS4_23SM90_TMA_LOAD_MULTICASTES1C_vS1D_EENS_8epilogue10collective6detail29Sm90TmaWarpSpecializedAdapterINS1H_15DefaultEpilogueISK_SL_SL_NS1G_6thread17LinearCombinationISK_Li1EffLNS1L_9ScaleType4KindE0ELNS_15FloatRoundStyleE2ESK_EENS1_15EpilogueDefaultEEEEEvvEEEEvNT_6ParamsE,@"STO_CUDA_ENTRY STV_DEFAULT"
_ZN7cutlass13device_kernelINS_4gemm6kernel13GemmUniversalIN4cute5tupleIJiiiiEEENS1_10collective13CollectiveMmaINS1_34MainloopSm90TmaGmmaWarpSpecializedILi6ENS5_IJNS4_1CILi2EEENSA_ILi1EEESC_EEENS1_35KernelTmaWarpSpecializedCooperativeEEENS5_IJNSA_ILi256EEENSA_ILi32EEENSA_ILi64EEEEEENS_6half_tENS5_IJlSC_lEEESK_SL_NS4_8TiledMMAINS4_8MMA_AtomIJNS4_4SM904GMMA25MMA_64x32x16_F32F16F16_SSILNSP_5MajorE0ELSR_0ELNSP_7ScaleInE1ELSS_1EEEEEENS4_6LayoutISD_NS5_IJSC_NSA_ILi0EEESW_EEEEENS5_IJNS4_10UnderscoreESZ_SZ_EEEEENS4_13SM90_TMA_LOADENS4_14ComposedLayoutINS4_7SwizzleILi3ELi4ELi3EEENS4_18smem_ptr_flag_bitsILi16EEENSV_INS5_IJNSA_ILi8EEESI_EEENS5_IJSI_SC_EEEEEEEvNS4_8identityENS4_23SM90_TMA_LOAD_MULTICASTES1C_vS1D_EENS_8epilogue10collective6detail29Sm90TmaWarpSpecializedAdapterINS1H_15DefaultEpilogueISK_SL_SL_NS1G_6thread17LinearCombinationISK_Li1EffLNS1L_9ScaleType4KindE0ELNS_15FloatRoundStyleE2ESK_EENS1_15EpilogueDefaultEEEEEvvEEEEvNT_6ParamsE:
[----:B------:R-:W0:Y:S01]  /*0000*/  LDC R1, c[0x0][0x28] ;  /* 0x00000a00ff017b82 */ /* 0x000e220000000800 */
[----:B------:R-:W1:Y:S01]  /*0010*/  S2R R18, SR_TID.X ;  /* 0x0000000000127919 */ /* 0x000e620000002100 */
[----:B------:R-:W-:Y:S01]  /*0020*/  ELECT P0, URZ, PT ;  /* 0x00000000003f782f */ /* 0x000fe20003800000 */
[----:B------:R-:W-:Y:S01]  /*0030*/  BSSY B0, `(.L_x_0) ;  /* 0x000000f000007945 */ /* 0x000fe20003800000 */
[--C-:B-1----:R-:W-:Y:S02]  /*0040*/  SHF.R.U32.HI R0, RZ, 0x5, R18.reuse ;  /* 0x00000005ff007819 */ /* 0x102fe40000011612 */
[----:B------:R-:W-:-:S03]  /*0050*/  SHF.R.U32.HI R3, RZ, 0x7, R18 ;  /* 0x00000007ff037819 */ /* 0x000fc60000011612 */
[----:B------:R-:W1:Y:S04]  /*0060*/  SHFL.IDX PT, R2, R0, RZ, 0x1f ;  /* 0x00001fff00027589 */ /* 0x000e6800000e0000 */
[----:B------:R2:W3:Y:S01]  /*0070*/  SHFL.IDX PT, R5, R3, RZ, 0x1f ;  /* 0x00001fff03057589 */ /* 0x0004e200000e0000 */
[----:B-1----:R-:W-:-:S13]  /*0080*/  ISETP.NE.OR P0, PT, R2, RZ, !P0 ;  /* 0x000000ff0200720c */ /* 0x002fda0004705670 */
[----:B0-23--:R-:W-:Y:S05]  /*0090*/  @P0 BRA `(.L_x_1) ;  /* 0x0000000000200947 */ /* 0x00dfea0003800000 */
[----:B------:R-:W-:Y:S02]  /*00a0*/  ULDC.64 UR4, c[0x0][0x198] ;  /* 0x0000660000047ab9 */ /* 0x000fe40000000a00 */
[----:B------:R-:W-:Y:S02]  /*00b0*/  UIADD3 UR6, UP0, UR4, 0xf0, URZ ;  /* 0x000000f004067890 */ /* 0x000fe4000ff1e03f */
[----:B------:R-:W-:Y:S02]  /*00c0*/  UIADD3 UR4, UP1, UR4, 0x1f0, URZ ;  /* 0x000001f004047890 */ /* 0x000fe4000ff3e03f */
[----:B------:R-:W-:Y:S02]  /*00d0*/  UIADD3.X UR7, URZ, UR5, URZ, UP0, !UPT ;  /* 0x000000053f077290 */ /* 0x000fe400087fe43f */
[----:B------:R-:W-:-:S07]  /*00e0*/  UIADD3.X UR5, URZ, UR5, URZ, UP1, !UPT ;  /* 0x000000053f057290 */ /* 0x000fce0008ffe43f */
[----:B------:R0:W-:Y:S02]  /*00f0*/  UTMACCTL.PF [UR6] ;  /* 0x00000000060079b9 */ /* 0x0001e40008040000 */
[----:B------:R0:W-:Y:S02]  /*0100*/  UTMACCTL.PF [UR4] ;  /* 0x00000000040079b9 */ /* 0x0001e40008040000 */
[----:B0-----:R-:W-:Y:S01]  /*0110*/  NOP ;  /* 0x0000000000007918 */ /* 0x001fe20000000000 */
.L_x_1:
[----:B------:R-:W-:Y:S05]  /*0120*/  BSYNC B0 ;  /* 0x0000000000007941 */ /* 0x000fea0003800000 */
.L_x_0:
[----:B------:R-:W0:Y:S02]  /*0130*/  SHFL.IDX PT, R3, R0, RZ, 0x1f ;  /* 0x00001fff00037589 */ /* 0x000e2400000e0000 */
[----:B0-----:R-:W-:-:S13]  /*0140*/  ISETP.NE.AND P0, PT, R3, RZ, PT ;  /* 0x000000ff0300720c */ /* 0x001fda0003f05270 */
[----:B------:R-:W-:Y:S05]  /*0150*/  @P0 BRA `(.L_x_2) ;  /* 0x0000000000680947 */ /* 0x000fea0003800000 */
[----:B------:R-:W0:Y:S01]  /*0160*/  S2UR UR8, SR_CgaCtaId ;  /* 0x00000000000879c3 */ /* 0x000e220000008800 */
[----:B------:R-:W-:Y:S01]  /*0170*/  UMOV UR4, 0x400 ;  /* 0x0000040000047882 */ /* 0x000fe20000000000 */
[----:B------:R-:W-:Y:S01]  /*0180*/  UMOV UR5, 0x1 ;  /* 0x0000000100057882 */ /* 0x000fe20000000000 */
[----:B------:R-:W-:Y:S01]  /*0190*/  UMOV UR6, 0x4 ;  /* 0x0000000400067882 */ /* 0x000fe20000000000 */
[----:B------:R-:W-:Y:S01]  /*01a0*/  ELECT P0, URZ, PT ;  /* 0x00000000003f782f */ /* 0x000fe20003800000 */
[----:B------:R-:W-:-:S04]  /*01b0*/  UIADD3 UR6, -UR6, 0x100000, URZ ;  /* 0x0010000006067890 */ /* 0x000fc8000fffe13f */
[----:B------:R-:W-:Y:S02]  /*01c0*/  USHF.L.U32 UR7, UR6, 0xb, URZ ;  /* 0x0000000b06077899 */ /* 0x000fe4000800063f */
[----:B------:R-:W-:Y:S02]  /*01d0*/  USHF.L.U32 UR6, UR6, 0x1, URZ ;  /* 0x0000000106067899 */ /* 0x000fe4000800063f */
[----:B0-----:R-:W-:Y:S02]  /*01e0*/  ULEA UR8, UR8, UR4, 0x18 ;  /* 0x0000000408087291 */ /* 0x001fe4000f8ec03f */
[----:B------:R-:W-:-:S04]  /*01f0*/  UIADD3 UR4, -UR5, 0x100000, URZ ;  /* 0x0010000005047890 */ /* 0x000fc8000fffe13f */
[----:B------:R-:W-:Y:S02]  /*0200*/  USHF.L.U32 UR5, UR4, 0xb, URZ ;  /* 0x0000000b04057899 */ /* 0x000fe4000800063f */
[----:B------:R-:W-:Y:S01]  /*0210*/  USHF.L.U32 UR4, UR4, 0x1, URZ ;  /* 0x0000000104047899 */ /* 0x000fe2000800063f */
[----:B------:R-:W0:Y:S11]  /*0220*/  FENCE.VIEW.ASYNC.S ;  /* 0x00000000000073c6 */ /* 0x000e360000000000 */
[----:B0-----:R0:W1:Y:S01]  /*0230*/  SYNCS.EXCH.64 URZ, [UR8], UR4 ;  /* 0x00000004083f75b2 */ /* 0x0010620008000100 */
[----:B------:R0:W2:Y:S01]  /*0240*/  SYNCS.EXCH.64 URZ, [UR8+0x30], UR6 ;  /* 0x00003006083f75b2 */ /* 0x0000a20008000100 */
[----:B------:R0:W3:Y:S01]  /*0250*/  SYNCS.EXCH.64 URZ, [UR8+0x8], UR4 ;  /* 0x00000804083f75b2 */ /* 0x0000e20008000100 */
[----:B------:R0:W4:Y:S01]  /*0260*/  SYNCS.EXCH.64 URZ, [UR8+0x38], UR6 ;  /* 0x00003806083f75b2 */ /* 0x0001220008000100 */
[----:B------:R0:W0:Y:S01]  /*0270*/  SYNCS.EXCH.64 URZ, [UR8+0x10], UR4 ;  /* 0x00001004083f75b2 */ /* 0x0000220008000100 */
[----:B------:R0:W0:Y:S01]  /*0280*/  SYNCS.EXCH.64 URZ, [UR8+0x40], UR6 ;  /* 0x00004006083f75b2 */ /* 0x0000220008000100 */
[----:B------:R0:W0:Y:S01]  /*0290*/  SYNCS.EXCH.64 URZ, [UR8+0x18], UR4 ;  /* 0x00001804083f75b2 */ /* 0x0000220008000100 */
[----:B------:R0:W0:Y:S01]  /*02a0*/  SYNCS.EXCH.64 URZ, [UR8+0x48], UR6 ;  /* 0x00004806083f75b2 */ /* 0x0000220008000100 */
[----:B------:R0:W0:Y:S01]  /*02b0*/  SYNCS.EXCH.64 URZ, [UR8+0x20], UR4 ;  /* 0x00002004083f75b2 */ /* 0x0000220008000100 */
[----:B------:R0:W0:Y:S01]  /*02c0*/  SYNCS.EXCH.64 URZ, [UR8+0x50], UR6 ;  /* 0x00005006083f75b2 */ /* 0x0000220008000100 */
[----:B------:R0:W0:Y:S01]  /*02d0*/  SYNCS.EXCH.64 URZ, [UR8+0x28], UR4 ;  /* 0x00002804083f75b2 */ /* 0x0000220008000100 */
[----:B------:R0:W0:Y:S01]  /*02e0*/  SYNCS.EXCH.64 URZ, [UR8+0x58], UR6 ;  /* 0x00005806083f75b2 */ /* 0x0000220008000100 */
[----:B------:R-:W-:Y:S01]  /*02f0*/  NOP ;  /* 0x0000000000007918 */ /* 0x000fe20000000000 */
.L_x_2:
[----:B------:R-:W-:Y:S01]  /*0300*/  SHF.R.S32.HI R7, RZ, 0x1f, R18 ;  /* 0x0000001fff077819 */ /* 0x000fe20000011412 */
[----:B------:R-:W5:Y:S01]  /*0310*/  SHFL.IDX PT, R0, R0, RZ, 0x1f ;  /* 0x00001fff00007589 */ /* 0x000f6200000e0000 */
[----:B0-----:R-:W0:Y:S01]  /*0320*/  S2UR UR8, SR_CTAID.X ;  /* 0x00000000000879c3 */ /* 0x001e220000002500 */
[----:B------:R-:W-:Y:S02]  /*0330*/  ELECT P0, URZ, PT ;  /* 0x00000000003f782f */ /* 0x000fe40003800000 */
[----:B------:R-:W-:Y:S01]  /*0340*/  LEA.HI R7, R7, R18, RZ, 0x7 ;  /* 0x0000001207077211 */ /* 0x000fe200078f38ff */
[----:B------:R-:W1:Y:S01]  /*0350*/  S2R R4, SR_CTAID.Y ;  /* 0x0000000000047919 */ /* 0x000e620000002600 */
[----:B------:R-:W-:Y:S01]  /*0360*/  SHF.R.S32.HI R8, RZ, 0x1f, R3 ;  /* 0x0000001fff087819 */ /* 0x000fe20000011403 */
[----:B------:R-:W-:Y:S01]  /*0370*/  ULDC UR4, c[0x0][0x150] ;  /* 0x0000540000047ab9 */ /* 0x000fe20000000800 */
[----:B------:R-:W-:Y:S01]  /*0380*/  LOP3.LUT R7, R7, 0xffffff80, RZ, 0xc0, !PT ;  /* 0xffffff8007077812 */ /* 0x000fe200078ec0ff */
[----:B------:R-:W-:Y:S01]  /*0390*/  NOP ;  /* 0x0000000000007918 */ /* 0x000fe20000000000 */
[----:B------:R-:W-:Y:S01]  /*03a0*/  LEA.HI R8, R8, R3, RZ, 0x2 ;  /* 0x0000000308087211 */ /* 0x000fe200078f10ff */
[----:B------:R-:W2:Y:S01]  /*03b0*/  LDC R10, c[0x0][0x144] ;  /* 0x00005100ff0a7b82 */ /* 0x000ea20000000800 */
[----:B------:R-:W-:Y:S01]  /*03c0*/  NOP ;  /* 0x0000000000007918 */ /* 0x000fe20000000000 */
[----:B------:R-:W-:Y:S01]  /*03d0*/  IMAD.IADD R6, R18, 0x1, -R7 ;  /* 0x0000000112067824 */ /* 0x000fe200078e0a07 */
[----:B------:R-:W-:Y:S01]  /*03e0*/  LOP3.LUT R8, R8, 0x3ffffffc, RZ, 0xc0, !PT ;  /* 0x3ffffffc08087812 */ /* 0x000fe200078ec0ff */
[----:B------:R-:W-:Y:S01]  /*03f0*/  IMAD.MOV.U32 R23, RZ, RZ, 0x1 ;  /* 0x00000001ff177424 */ /* 0x000fe200078e00ff */
[----:B------:R-:W-:-:S02]  /*0400*/  ISETP.NE.AND P3, PT, R5, RZ, PT ;  /* 0x000000ff0500720c */ /* 0x000fc40003f65270 */
[----:B------:R-:W-:Y:S01]  /*0410*/  SHF.R.S32.HI R7, RZ, 0x1f, R6 ;  /* 0x0000001fff077819 */ /* 0x000fe20000011406 */
[----:B------:R-:W-:Y:S01]  /*0420*/  IMAD.IADD R8, R3, 0x1, -R8 ;  /* 0x0000000103087824 */ /* 0x000fe200078e0a08 */
[----:B------:R-:W3:Y:S02]  /*0430*/  LDC R13, c[0x0][0x140] ;  /* 0x00005000ff0d7b82 */ /* 0x000ee40000000800 */
[----:B------:R-:W-:Y:S02]  /*0440*/  LEA.HI R7, R7, R6, RZ, 0x3 ;  /* 0x0000000607077211 */ /* 0x000fe400078f18ff */
[----:B-----5:R-:W-:Y:S02]  /*0450*/  ISETP.NE.OR P0, PT, R0, RZ, !P0 ;  /* 0x000000ff0000720c */ /* 0x020fe40004705670 */
[--C-:B------:R-:W-:Y:S02]  /*0460*/  SHF.R.S32.HI R0, RZ, 0x3, R7.reuse ;  /* 0x00000003ff007819 */ /* 0x100fe40000011407 */
[----:B------:R-:W-:-:S02]  /*0470*/  SHF.R.S32.HI R7, RZ, 0x1f, R7 ;  /* 0x0000001fff077819 */ /* 0x000fc40000011407 */
[----:B0-----:R-:W-:Y:S02]  /*0480*/  I2FP.F32.U32 R9, UR8 ;  /* 0x0000000800097c45 */ /* 0x001fe40008201000 */
[----:B------:R-:W-:-:S03]  /*0490*/  LEA.HI R7, R7, R0, RZ, 0x2 ;  /* 0x0000000007077211 */ /* 0x000fc600078f10ff */
[----:B------:R-:W-:Y:S01]  /*04a0*/  FMUL R9, R9, UR4 ;  /* 0x0000000409097c20 */ /* 0x000fe20008400000 */
[----:B------:R-:W-:Y:S01]  /*04b0*/  LOP3.LUT R7, R7, 0xfffffffc, RZ, 0xc0, !PT ;  /* 0xfffffffc07077812 */ /* 0x000fe200078ec0ff */
[----:B------:R-:W-:Y:S01]  /*04c0*/  VOTEU.ALL UP0, P0 ;  /* 0x00000000003f7886 */ /* 0x000fe20000000000 */
[----:B-1----:R-:W-:Y:S01]  /*04d0*/  I2FP.F32.U32 R3, R4 ;  /* 0x0000000400037245 */ /* 0x002fe20000201000 */
[----:B------:R-:W-:Y:S01]  /*04e0*/  ULDC UR4, c[0x0][0x154] ;  /* 0x0000550000047ab9 */ /* 0x000fe20000000800 */
[----:B------:R-:W-:Y:S01]  /*04f0*/  VOTEU.ALL UP1, P0 ;  /* 0x00000000003f7886 */ /* 0x000fe20000020000 */
[----:B------:R-:W0:Y:S01]  /*0500*/  F2I.U32.TRUNC.NTZ R9, R9 ;  /* 0x0000000900097305 */ /* 0x000e22000020f000 */
[----:B------:R-:W-:Y:S01]  /*0510*/  IMAD.IADD R7, R0, 0x1, -R7 ;  /* 0x0000000100077824 */ /* 0x000fe200078e0a07 */
[----:B------:R-:W1:Y:S01]  /*0520*/  @!UP0 S2UR UR7, SR_CgaCtaId ;  /* 0x00000000000789c3 */ /* 0x000e620000008800 */
[----:B------:R-:W-:Y:S01]  /*0530*/  FMUL R12, R3, UR4 ;  /* 0x00000004030c7c20 */ /* 0x000fe20008400000 */
[----:B------:R-:W-:Y:S01]  /*0540*/  UMOV UR4, 0x20 ;  /* 0x0000002000047882 */ /* 0x000fe20000000000 */
[----:B------:R-:W-:Y:S01]  /*0550*/  IMAD R8, R8, 0x4, R7 ;  /* 0x0000000408087824 */ /* 0x000fe200078e0207 */
[----:B------:R-:W-:Y:S01]  /*0560*/  @!UP0 UMOV UR6, 0x400 ;  /* 0x0000040000068882 */ /* 0x000fe20000000000 */
[----:B------:R-:W-:-:S04]  /*0570*/  @!UP0 UIADD3 UR4, -UR4, 0x100000, URZ ;  /* 0x0010000004048890 */ /* 0x000fc8000fffe13f */
[----:B------:R-:W-:Y:S02]  /*0580*/  @!UP0 USHF.L.U32 UR5, UR4, 0xb, URZ ;  /* 0x0000000b04058899 */ /* 0x000fe4000800063f */
[----:B------:R-:W-:Y:S01]  /*0590*/  @!UP0 USHF.L.U32 UR4, UR4, 0x1, URZ ;  /* 0x0000000104048899 */ /* 0x000fe2000800063f */
[----:B---3--:R-:W-:Y:S01]  /*05a0*/  ISETP.EQ.U32.AND P2, PT, R13, 0x1, PT ;  /* 0x000000010d00780c */ /* 0x008fe20003f42070 */
[----:B------:R-:W3:Y:S01]  /*05b0*/  F2I.U32.TRUNC.NTZ R12, R12 ;  /* 0x0000000c000c7305 */ /* 0x000ee2000020f000 */
[----:B------:R-:W-:Y:S01]  /*05c0*/  LEA.HI R0, R8, R8, RZ, 0x1 ;  /* 0x0000000808007211 */ /* 0x000fe200078f08ff */
[----:B------:R-:W5:Y:S03]  /*05d0*/  LDC R7, c[0x0][0x148] ;  /* 0x00005200ff077b82 */ /* 0x000f660000000800 */
[----:B------:R-:W-:Y:S01]  /*05e0*/  LOP3.LUT R11, R0, 0xfffffffe, RZ, 0xc0, !PT ;  /* 0xfffffffe000b7812 */ /* 0x000fe200078ec0ff */
[----:B0-----:R-:W-:Y:S01]  /*05f0*/  IMAD.MOV R15, RZ, RZ, -R9 ;  /* 0x000000ffff0f7224 */ /* 0x001fe200078e0a09 */
[----:B------:R-:W-:-:S03]  /*0600*/  SHF.R.S32.HI R9, RZ, 0x1f, R2 ;  /* 0x0000001fff097819 */ /* 0x000fc60000011402 */
[----:B--2---:R-:W-:Y:S01]  /*0610*/  IMAD R3, R10, R15, UR8 ;  /* 0x000000080a037e24 */ /* 0x004fe2000f8e020f */
[----:B------:R-:W-:Y:S01]  /*0620*/  LEA.HI R9, R9, R2, RZ, 0x2 ;  /* 0x0000000209097211 */ /* 0x000fe200078f10ff */
[C---:B------:R-:W-:Y:S02]  /*0630*/  IMAD.IADD R0, R8.reuse, 0x1, -R11 ;  /* 0x0000000108007824 */ /* 0x040fe400078e0a0b */
[----:B------:R-:W-:Y:S01]  /*0640*/  IMAD.SHL.U32 R11, R8, 0x4, RZ ;  /* 0x00000004080b7824 */ /* 0x000fe200078e00ff */
[----:B------:R-:W-:Y:S01]  /*0650*/  LOP3.LUT R9, R9, 0xfffffffc, RZ, 0xc0, !PT ;  /* 0xfffffffc09097812 */ /* 0x000fe200078ec0ff */
[----:B---3--:R-:W-:Y:S01]  /*0660*/  IMAD.MOV R24, RZ, RZ, -R12 ;  /* 0x000000ffff187224 */ /* 0x008fe200078e0a0c */
[----:B------:R-:W-:Y:S01]  /*0670*/  ISETP.NE.AND P4, PT, R0, R3, PT ;  /* 0x000000030000720c */ /* 0x000fe20003f85270 */
[----:B-1----:R-:W-:Y:S01]  /*0680*/  @!UP0 ULEA UR6, UR7, UR6, 0x18 ;  /* 0x0000000607068291 */ /* 0x002fe2000f8ec03f */
[----:B------:R-:W-:Y:S01]  /*0690*/  LOP3.LUT R22, R8, 0xc, R11, 0x78, !PT ;  /* 0x0000000c08167812 */ /* 0x000fe200078e780b */
[----:B------:R-:W-:Y:S01]  /*06a0*/  IMAD.IADD R0, R2, 0x1, -R9 ;  /* 0x0000000102007824 */ /* 0x000fe200078e0a09 */
[----:B------:R-:W-:Y:S01]  /*06b0*/  VOTEU.ALL UP0, P0 ;  /* 0x00000000003f7886 */ /* 0x000fe20000000000 */
[----:B------:R-:W-:Y:S01]  /*06c0*/  LOP3.LUT P0, RZ, R6, 0x7, RZ, 0xc0, !PT ;  /* 0x0000000706ff7812 */ /* 0x000fe2000780c0ff */
[----:B------:R-:W-:-:S02]  /*06d0*/  VIADD R6, R5, 0xffffffff ;  /* 0xffffffff05067836 */ /* 0x000fc40000000000 */
[----:B------:R-:W-:Y:S01]  /*06e0*/  ISETP.NE.AND P1, PT, R0, 0x3, PT ;  /* 0x000000030000780c */ /* 0x000fe20003f25270 */
[----:B-----5:R-:W-:Y:S01]  /*06f0*/  IMAD R9, R7, R24, R4 ;  /* 0x0000001807097224 */ /* 0x020fe200078e0204 */
[----:B------:R-:W-:Y:S02]  /*0700*/  ISETP.LT.U32.AND P0, PT, R22, 0x2, !P0 ;  /* 0x000000021600780c */ /* 0x000fe40004701070 */
[----:B------:R-:W-:Y:S01]  /*0710*/  ISETP.EQ.OR P1, PT, R0, RZ, !P1 ;  /* 0x000000ff0000720c */ /* 0x000fe20004f22670 */
[----:B------:R-:W0:Y:S02]  /*0720*/  FENCE.VIEW.ASYNC.S ;  /* 0x00000000000073c6 */ /* 0x000e240000000000 */
[----:B0-----:R0:W1:Y:S01]  /*0730*/  @!UP0 SYNCS.EXCH.64 URZ, [UR6+0x70], UR4 ;  /* 0x00007004063f85b2 */ /* 0x0010620008000100 */
[----:B------:R-:W-:Y:S02]  /*0740*/  @P4 LEA.HI R2, R22, R22, RZ, 0x1 ;  /* 0x0000001616024211 */ /* 0x000fe400078f08ff */
[----:B------:R-:W-:-:S02]  /*0750*/  ISETP.EQ.AND P1, PT, R5, RZ, P1 ;  /* 0x000000ff0500720c */ /* 0x000fc40000f22270 */
[----:B------:R-:W-:Y:S02]  /*0760*/  @P4 SHF.R.S32.HI R2, RZ, 0x1, R2 ;  /* 0x00000001ff024819 */ /* 0x000fe40000011402 */
[----:B------:R-:W-:Y:S02]  /*0770*/  ISETP.GE.U32.AND P6, PT, R6, 0x2, PT ;  /* 0x000000020600780c */ /* 0x000fe40003fc6070 */
[----:B------:R-:W-:Y:S02]  /*0780*/  @P4 ISETP.NE.AND P5, PT, R2, R9, PT ;  /* 0x000000090200420c */ /* 0x000fe40003fa5270 */
[----:B------:R-:W-:Y:S02]  /*0790*/  SEL R2, RZ, 0x1, !P0 ;  /* 0x00000001ff027807 */ /* 0x000fe40004000000 */
[----:B------:R-:W-:Y:S02]  /*07a0*/  @P4 SEL R23, RZ, 0x1, P5 ;  /* 0x00000001ff174807 */ /* 0x000fe40002800000 */
[----:B------:R-:W-:Y:S01]  /*07b0*/  SEL R19, RZ, 0x1, !P1 ;  /* 0x00000001ff137807 */ /* 0x000fe20004800000 */
[----:B------:R0:W2:Y:S01]  /*07c0*/  @!UP1 SYNCS.EXCH.64 URZ, [UR6+0x78], UR4 ;  /* 0x00007804063f95b2 */ /* 0x0000a20008000100 */
[----:B------:R-:W-:Y:S01]  /*07d0*/  LOP3.LUT R23, R23, R2, RZ, 0xc0, !PT ;  /* 0x0000000217177212 */ /* 0x000fe200078ec0ff */
[----:B------:R-:W-:Y:S01]  /*07e0*/  NOP ;  /* 0x0000000000007918 */ /* 0x000fe20000000000 */
[----:B------:R-:W-:Y:S01]  /*07f0*/  SEL R19, R19, 0x2, P6 ;  /* 0x0000000213137807 */ /* 0x000fe20003000000 */
[----:B------:R-:W-:Y:S06]  /*0800*/  @!P2 BRA `(.L_x_3) ;  /* 0x000000000008a947 */ /* 0x000fec0003800000 */
[----:B-12-4-:R-:W-:Y:S01]  /*0810*/  UCGABAR_ARV ;  /* 0x00000000000079c7 */ /* 0x016fe20008000000 */
[----:B------:R-:W-:Y:S05]  /*0820*/  BRA `(.L_x_4) ;  /* 0x0000000000047947 */ /* 0x000fea0003800000 */
.L_x_3:
[----:B-12-4-:R-:W-:Y:S01]  /*0830*/  NOP ;  /* 0x0000000000007918 */ /* 0x016fe20000000000 */
.L_x_4:
[----:B------:R-:W1:Y:S01]  /*0840*/  LDC R2, c[0x0][0x65c] ;  /* 0x00019700ff027b82 */ /* 0x000e620000000800 */
[----:B------:R-:W-:Y:S02]  /*0850*/  IMAD.U32 R8, RZ, RZ, UR8 ;  /* 0x00000008ff087e24 */ /* 0x000fe4000f8e00ff */
[----:B------:R-:W-:Y:S01]  /*0860*/  IMAD.MOV.U32 R9, RZ, RZ, RZ ;  /* 0x000000ffff097224 */ /* 0x000fe200078e00ff */
[----:B-1----:R-:W-:-:S04]  /*0870*/  ISETP.NE.AND P1, PT, R2, 0x1, PT ;  /* 0x000000010200780c */ /* 0x002fc80003f25270 */
[----:B------:R-:W-:-:S09]  /*0880*/  P2R R5, PR, RZ, 0x2 ;  /* 0x00000002ff057803 */ /* 0x000fd20000000000 */
[----:B------:R-:W1:Y:S01]  /*0890*/  @P1 LDC R17, c[0x0][0x10] ;  /* 0x00000400ff111b82 */ /* 0x000e620000000800 */
[----:B------:R-:W-:Y:S02]  /*08a0*/  @P1 IMAD.MOV.U32 R5, RZ, RZ, RZ ;  /* 0x000000ffff051224 */ /* 0x000fe400078e00ff */
[----:B------:R-:W-:-:S05]  /*08b0*/  @P1 IMAD.MOV.U32 R13, RZ, RZ, RZ ;  /* 0x000000ffff0d1224 */ /* 0x000fca00078e00ff */
[----:B------:R-:W2:Y:S01]  /*08c0*/  @!P1 LDC R11, c[0x0][0xc] ;  /* 0x00000300ff0b9b82 */ /* 0x000ea20000000800 */
[----:B-1----:R-:W-:-:S04]  /*08d0*/  @P1 IMAD.WIDE.U32 R16, R17, UR8, R4 ;  /* 0x0000000811101c25 */ /* 0x002fc8000f8e0004 */
[----:B------:R-:W-:Y:S02]  /*08e0*/  @P1 IMAD.IADD R17, R17, 0x1, R13 ;  /* 0x0000000111111824 */ /* 0x000fe400078e020d */
[----:B--2---:R-:W-:-:S04]  /*08f0*/  @!P1 IMAD.WIDE.U32 R8, R4, R11, R8 ;  /* 0x0000000b04089225 */ /* 0x004fc800078e0008 */
[----:B------:R-:W-:Y:S02]  /*0900*/  @!P1 IMAD.MOV.U32 R16, RZ, RZ, R8 ;  /* 0x000000ffff109224 */ /* 0x000fe400078e0008 */
[----:B------:R-:W-:Y:S01]  /*0910*/  @!P1 IMAD.MOV.U32 R17, RZ, RZ, R9 ;  /* 0x000000ffff119224 */ /* 0x000fe200078e0009 */
[----:B------:R-:W-:Y:S06]  /*0920*/  @!P2 BRA `(.L_x_5) ;  /* 0x00000000000ca947 */ /* 0x000fec0003800000 */
[----:B------:R-:W-:Y:S01]  /*0930*/  UCGABAR_WAIT ;  /* 0x0000000000007dc7 */ /* 0x000fe20008000000 */
[----:B------:R-:W-:Y:S01]  /*0940*/  CCTL.IVALL ;  /* 0x00000000ff00798f */ /* 0x000fe20002000000 */
[----:B------:R-:W-:Y:S05]  /*0950*/  BRA `(.L_x_6) ;  /* 0x0000000000047947 */ /* 0x000fea0003800000 */
.L_x_5:
[----:B------:R-:W-:Y:S06]  /*0960*/  BAR.SYNC.DEFER_BLOCKING 0x0 ;  /* 0x0000000000007b1d */ /* 0x000fec0000010000 */
.L_x_6:
[----:B------:R-:W-:Y:S05]  /*0970*/  @!P3 BRA `(.L_x_7) ;  /* 0x0000004400d0b947 */ /* 0x000fea0003800000 */
[----:B------:R-:W-:-:S13]  /*0980*/  ISETP.GT.U32.AND P0, PT, R6, 0x1, PT ;  /* 0x000000010600780c */ /* 0x000fda0003f04070 */
[----:B0-----:R-:W-:Y:S05]  /*0990*/  @P0 EXIT ;  /* 0x000000000000094d */ /* 0x001fea0003800000 */
[----:B------:R-:W-:Y:S01]  /*09a0*/  ULDC.64 UR4, c[0x0][0x650] ;  /* 0x0001940000047ab9 */ /* 0x000fe20000000a00 */
[----:B------:R-:W-:Y:S01]  /*09b0*/  PRMT R0, RZ, 0x7610, R0 ;  /* 0x00007610ff007816 */ /* 0x000fe20000000000 */
[----:B------:R-:W-:Y:S01]  /*09c0*/  IMAD.MOV.U32 R62, RZ, RZ, -0x1 ;  /* 0xffffffffff3e7424 */ /* 0x000fe200078e00ff */
[----:B------:R-:W-:Y:S01]  /*09d0*/  ISETP.GE.U32.AND P0, PT, R16, UR4, PT ;  /* 0x0000000410007c0c */ /* 0x000fe2000bf06070 */
[----:B------:R-:W-:Y:S02]  /*09e0*/  IMAD.MOV.U32 R60, RZ, RZ, -0x1 ;  /* 0xffffffffff3c7424 */ /* 0x000fe400078e00ff */
[----:B------:R-:W-:Y:S01]  /*09f0*/  IMAD.MOV.U32 R57, RZ, RZ, -0x1 ;  /* 0xffffffffff397424 */ /* 0x000fe200078e00ff */
[----:B------:R-:W-:-:S13]  /*0a00*/  ISETP.GE.U32.AND.EX P0, PT, R17, UR5, PT, P0 ;  /* 0x0000000511007c0c */ /* 0x000fda000bf06100 */
[----:B------:R-:W-:Y:S05]  /*0a10*/  @P0 BRA `(.L_x_8) ;  /* 0x0000000400280947 */ /* 0x000fea0003800000 */
[----:B------:R-:W0:Y:S01]  /*0a20*/  LDC.64 R20, c[0x0][0x628] ;  /* 0x00018a00ff147b82 */ /* 0x000e220000000a00 */
[----:B------:R-:W-:Y:S02]  /*0a30*/  IMAD.MOV.U32 R8, RZ, RZ, R16 ;  /* 0x000000ffff087224 */ /* 0x000fe400078e0010 */
[----:B------:R-:W-:-:S05]  /*0a40*/  IMAD.MOV.U32 R9, RZ, RZ, R17 ;  /* 0x000000ffff097224 */ /* 0x000fca00078e0011 */
[----:B------:R-:W1:Y:S08]  /*0a50*/  LDC R0, c[0x0][0x630] ;  /* 0x00018c00ff007b82 */ /* 0x000e700000000800 */
[----:B------:R-:W2:Y:S01]  /*0a60*/  LDC.64 R26, c[0x0][0x620] ;  /* 0x00018800ff1a7b82 */ /* 0x000ea20000000a00 */
[----:B0-----:R-:W-:-:S04]  /*0a70*/  ISETP.NE.U32.AND P0, PT, R20, RZ, PT ;  /* 0x000000ff1400720c */ /* 0x001fc80003f05070 */
[----:B------:R-:W-:-:S13]  /*0a80*/  ISETP.NE.AND.EX P0, PT, R21, RZ, PT, P0 ;  /* 0x000000ff1500720c */ /* 0x000fda0003f05300 */
[----:B-12---:R-:W-:Y:S05]  /*0a90*/  @!P0 BRA `(.L_x_9) ;  /* 0x0000000000288947 */ /* 0x006fea0003800000 */
[----:B------:R-:W0:Y:S02]  /*0aa0*/  LDC R13, c[0x0][0x634] ;  /* 0x00018d00ff0d7b82 */ /* 0x000e240000000800 */
[----:B0-----:R-:W-:-:S05]  /*0ab0*/  IADD3 R13, P0, R16, R13, RZ ;  /* 0x0000000d100d7210 */ /* 0x001fca0007f1e0ff */
[----:B------:R-:W-:-:S04]  /*0ac0*/  IMAD.X R15, RZ, RZ, R17, P0 ;  /* 0x000000ffff0f7224 */ /* 0x000fc800000e0611 */
[----:B------:R-:W-:-:S04]  /*0ad0*/  IMAD.WIDE.U32 R8, R15, R20, RZ ;  /* 0x000000140f087225 */ /* 0x000fc800078e00ff */
[----:B------:R-:W-:-:S04]  /*0ae0*/  IMAD.WIDE.U32 R10, P0, R13, R21, R8 ;  /* 0x000000150d0a7225 */ /* 0x000fc80007800008 */
[----:B------:R-:W-:-:S04]  /*0af0*/  IMAD.WIDE.U32 R8, R13, R20, RZ ;  /* 0x000000140d087225 */ /* 0x000fc800078e00ff */
[----:B------:R-:W-:Y:S01]  /*0b00*/  IMAD.X R13, RZ, RZ, RZ, P0 ;  /* 0x000000ffff0d7224 */ /* 0x000fe200000e06ff */
[----:B------:R-:W-:Y:S01]  /*0b10*/  IADD3 RZ, P0, R9, R10, RZ ;  /* 0x0000000a09ff7210 */ /* 0x000fe20007f1e0ff */
[----:B------:R-:W-:-:S04]  /*0b20*/  IMAD.MOV.U32 R12, RZ, RZ, R11 ;  /* 0x000000ffff0c7224 */ /* 0x000fc800078e000b */
[----:B------:R-:W-:-:S08]  /*0b30*/  IMAD.WIDE.U32.X R8, R15, R21, R12, P0 ;  /* 0x000000150f087225 */ /* 0x000fd000000e040c */
.L_x_9:
[----:B------:R-:W0:Y:S01]  /*0b40*/  LDC.64 R20, c[0x0][0x640] ;  /* 0x00019000ff147b82 */ /* 0x000e220000000a00 */
[--C-:B------:R-:W-:Y:S01]  /*0b50*/  SHF.R.U64 R57, R8, R0, R9.reuse ;  /* 0x0000000008397219 */ /* 0x100fe20000001209 */
[----:B------:R-:W-:Y:S01]  /*0b60*/  IMAD R28, R7, R24, R4 ;  /* 0x00000018071c7224 */ /* 0x000fe200078e0204 */
[----:B------:R-:W-:Y:S01]  /*0b70*/  SHF.R.U32.HI R0, RZ, R0, R9 ;  /* 0x00000000ff007219 */ /* 0x000fe20000011609 */
[----:B------:R-:W-:Y:S01]  /*0b80*/  IMAD.MOV.U32 R25, RZ, RZ, 0x1 ;  /* 0x00000001ff197424 */ /* 0x000fe200078e00ff */
[----:B------:R-:W-:-:S03]  /*0b90*/  IADD3 R5, P0, RZ, -R57, RZ ;  /* 0x80000039ff057210 */ /* 0x000fc60007f1e0ff */
[----:B------:R-:W1:Y:S02]  /*0ba0*/  LDC R6, c[0x0][0x618] ;  /* 0x00018600ff067b82 */ /* 0x000e640000000800 */
[----:B------:R-:W-:-:S04]  /*0bb0*/  IMAD.X R9, RZ, RZ, ~R0, P0 ;  /* 0x000000ffff097224 */ /* 0x000fc800000e0e00 */
[-C--:B------:R-:W-:Y:S02]  /*0bc0*/  IMAD R0, R9, R26.reuse, RZ ;  /* 0x0000001a09007224 */ /* 0x080fe400078e02ff */
[----:B------:R-:W2:Y:S01]  /*0bd0*/  LDC R11, c[0x0][0x608] ;  /* 0x00018200ff0b7b82 */ /* 0x000ea20000000800 */
[----:B------:R-:W-:-:S04]  /*0be0*/  IMAD.WIDE.U32 R8, R5, R26, R16 ;  /* 0x0000001a05087225 */ /* 0x000fc800078e0010 */
[----:B------:R-:W-:-:S03]  /*0bf0*/  IMAD R5, R5, R27, R0 ;  /* 0x0000001b05057224 */ /* 0x000fc600078e0200 */
[----:B------:R-:W3:Y:S01]  /*0c00*/  LDC R12, c[0x0][0x658] ;  /* 0x00019600ff0c7b82 */ /* 0x000ee20000000800 */
[----:B0-----:R-:W-:Y:S01]  /*0c10*/  ISETP.NE.U32.AND P0, PT, R20, RZ, PT ;  /* 0x000000ff1400720c */ /* 0x001fe20003f05070 */
[----:B------:R-:W-:Y:S02]  /*0c20*/  IMAD.IADD R5, R9, 0x1, R5 ;  /* 0x0000000109057824 */ /* 0x000fe400078e0205 */
[----:B------:R-:W-:Y:S01]  /*0c30*/  IMAD.MOV.U32 R9, RZ, RZ, -0x1 ;  /* 0xffffffffff097424 */ /* 0x000fe200078e00ff */
[----:B------:R-:W-:-:S03]  /*0c40*/  ISETP.NE.AND.EX P0, PT, R21, RZ, PT, P0 ;  /* 0x000000ff1500720c */ /* 0x000fc60003f05300 */
[----:B------:R-:W0:Y:S01]  /*0c50*/  LDC R15, c[0x0][0x600] ;  /* 0x00018000ff0f7b82 */ /* 0x000e220000000800 */
[-CC-:B-1----:R-:W-:Y:S02]  /*0c60*/  SHF.R.U64 R13, R8, R6.reuse, R5.reuse ;  /* 0x00000006080d7219 */ /* 0x182fe40000001205 */
[----:B------:R-:W-:-:S05]  /*0c70*/  SHF.R.U32.HI R0, RZ, R6, R5 ;  /* 0x00000006ff007219 */ /* 0x000fca0000011605 */
[----:B------:R-:W1:Y:S01]  /*0c80*/  LDC R14, c[0x0][0x648] ;  /* 0x00019200ff0e7b82 */ /* 0x000e620000000800 */
[-CC-:B--2---:R-:W-:Y:S02]  /*0c90*/  SHF.R.U64 R29, R13, R11.reuse, R0.reuse ;  /* 0x0000000b0d1d7219 */ /* 0x184fe40000001200 */
[----:B------:R-:W-:-:S05]  /*0ca0*/  SHF.R.U32.HI R5, RZ, R11, R0 ;  /* 0x0000000bff057219 */ /* 0x000fca0000011600 */
[----:B------:R-:W2:Y:S01]  /*0cb0*/  LDC R26, c[0x0][0x638] ;  /* 0x00018e00ff1a7b82 */ /* 0x000ea20000000800 */
[-CC-:B---3--:R-:W-:Y:S02]  /*0cc0*/  SHF.R.U64 R24, R29, R12.reuse, R5.reuse ;  /* 0x0000000c1d187219 */ /* 0x188fe40000001205 */
[-C--:B------:R-:W-:Y:S02]  /*0cd0*/  SHF.L.U32 R0, R9, R12.reuse, RZ ;  /* 0x0000000c09007219 */ /* 0x080fe400000006ff */
[----:B------:R-:W-:Y:S01]  /*0ce0*/  SHF.R.U32.HI R5, RZ, R12, R5 ;  /* 0x0000000cff057219 */ /* 0x000fe20000011605 */
[----:B------:R-:W-:Y:S01]  /*0cf0*/  IMAD.MOV.U32 R4, RZ, RZ, R24 ;  /* 0x000000ffff047224 */ /* 0x000fe200078e0018 */
[----:B------:R-:W-:Y:S01]  /*0d00*/  LOP3.LUT R10, RZ, R0, RZ, 0x33, !PT ;  /* 0x00000000ff0a7212 */ /* 0x000fe200078e33ff */
[----:B------:R-:W3:Y:S01]  /*0d10*/  LDC R27, c[0x0][0x610] ;  /* 0x00018400ff1b7b82 */ /* 0x000ee20000000800 */
[----:B------:R-:W-:Y:S05]  /*0d20*/  @!P0 BRA `(.L_x_10) ;  /* 0x0000000000288947 */ /* 0x000fea0003800000 */
[----:B------:R-:W4:Y:S02]  /*0d30*/  LDC R9, c[0x0][0x64c] ;  /* 0x00019300ff097b82 */ /* 0x000f240000000800 */
[----:B----4-:R-:W-:-:S05]  /*0d40*/  IADD3 R9, P0, R24, R9, RZ ;  /* 0x0000000918097210 */ /* 0x010fca0007f1e0ff */
        /* <DEDUP_REMOVED lines=8> */
.L_x_10:
[----:B-1----:R-:W-:Y:S01]  /*0dd0*/  SHF.R.U64 R4, R4, R14, R5 ;  /* 0x0000000e04047219 */ /* 0x002fe20000001205 */
[----:B0-----:R-:W-:Y:S01]  /*0de0*/  VIADD R6, R15, 0xffffffff ;  /* 0xffffffff0f067836 */ /* 0x001fe20000000000 */
[----:B------:R-:W-:Y:S02]  /*0df0*/  SHF.L.U32 R0, R25, R12, RZ ;  /* 0x0000000c19007219 */ /* 0x000fe400000006ff */
[----:B------:R-:W-:Y:S01]  /*0e00*/  LOP3.LUT R5, R29, R10, RZ, 0xc0, !PT ;  /* 0x0000000a1d057212 */ /* 0x000fe200078ec0ff */
[----:B------:R-:W-:Y:S01]  /*0e10*/  IMAD.MOV R7, RZ, RZ, -R4 ;  /* 0x000000ffff077224 */ /* 0x000fe200078e0a04 */
[----:B------:R-:W-:Y:S02]  /*0e20*/  SEL R3, R3, R28, !P1 ;  /* 0x0000001c03037207 */ /* 0x000fe40004800000 */
[----:B------:R-:W-:Y:S01]  /*0e30*/  LOP3.LUT R6, R13, R6, RZ, 0xc0, !PT ;  /* 0x000000060d067212 */ /* 0x000fe200078ec0ff */
[----:B------:R-:W-:Y:S02]  /*0e40*/  IMAD R4, R0, R4, R5 ;  /* 0x0000000400047224 */ /* 0x000fe400078e0205 */
[----:B--2---:R-:W-:-:S02]  /*0e50*/  IMAD R0, R7, R26, R24 ;  /* 0x0000001a07007224 */ /* 0x004fc400078e0218 */
[----:B---3--:R-:W-:Y:S02]  /*0e60*/  IMAD R3, R4, R27, R3 ;  /* 0x0000001b04037224 */ /* 0x008fe400078e0203 */
[----:B------:R-:W-:Y:S02]  /*0e70*/  IMAD R62, R0, R15, R6 ;  /* 0x0000000f003e7224 */ /* 0x000fe400078e0206 */
[----:B------:R-:W-:-:S03]  /*0e80*/  IMAD.MOV.U32 R4, RZ, RZ, 0x1 ;  /* 0x00000001ff047424 */ /* 0x000fc600078e00ff */
[----:B------:R-:W-:Y:S02]  /*0e90*/  SEL R60, R62, R3, !P1 ;  /* 0x000000033e3c7207 */ /* 0x000fe40004800000 */
[----:B------:R-:W-:Y:S02]  /*0ea0*/  PRMT R0, R4, 0x7610, R0 ;  /* 0x0000761004007816 */ /* 0x000fe40000000000 */
[----:B------:R-:W-:-:S07]  /*0eb0*/  SEL R62, R3, R62, !P1 ;  /* 0x0000003e033e7207 */ /* 0x000fce0004800000 */
.L_x_8:
[----:B------:R-:W-:-:S08]  /*0ec0*/  NOP ;  /* 0x0000000000007918 */ /* 0x000fd00000000000 */
[----:B------:R-:W0:Y:S02]  /*0ed0*/  USETMAXREG.TRY_ALLOC.CTAPOOL UP0, 0xe8 ;  /* 0x000000e8000079c8 */ /* 0x000e240008000600 */
[----:B0-----:R-:W-:-:S13]  /*0ee0*/  PLOP3.LUT P0, PT, PT, PT, UP0, 0x80, 0x0 ;  /* 0x000000000000781c */ /* 0x001fda0003f0f008 */
[----:B------:R-:W-:Y:S05]  /*0ef0*/  @!P0 BRA `(.L_x_8) ;  /* 0xfffffffc00f08947 */ /* 0x000fea000383ffff */
[----:B------:R-:W-:Y:S01]  /*0f00*/  ULDC.64 UR4, c[0x0][0x598] ;  /* 0x0001660000047ab9 */ /* 0x000fe20000000a00 */
[----:B------:R-:W-:Y:S01]  /*0f10*/  ULDC.64 UR36, c[0x0][0x208] ;  /* 0x0000820000247ab9 */ /* 0x000fe20000000a00 */
[----:B------:R-:W-:-:S04]  /*0f20*/  ISETP.NE.U32.AND P0, PT, RZ, UR4, PT ;  /* 0x00000004ff007c0c */ /* 0x000fc8000bf05070 */
[----:B------:R-:W-:-:S13]  /*0f30*/  ISETP.NE.AND.EX P0, PT, RZ, UR5, PT, P0 ;  /* 0x00000005ff007c0c */ /* 0x000fda000bf05300 */
[----:B------:R-:W-:Y:S05]  /*0f40*/  @!P0 BRA `(.L_x_11) ;  /* 0x00000000001c8947 */ /* 0x000fea0003800000 */
[----:B------:R-:W0:Y:S02]  /*0f50*/  LDC.64 R4, c[0x0][0x598] ;  /* 0x00016600ff047b82 */ /* 0x000e240000000a00 */
[----:B0-----:R-:W2:Y:S02]  /*0f60*/  LDG.E.64 R4, desc[UR36][R4.64] ;  /* 0x0000002404047981 */ /* 0x001ea4000c1e1b00 */
[----:B--2---:R-:W-:-:S04]  /*0f70*/  ISETP.NE.U32.AND P0, PT, R4, RZ, PT ;  /* 0x000000ff0400720c */ /* 0x004fc80003f05070 */
[----:B------:R-:W-:-:S13]  /*0f80*/  ISETP.NE.AND.EX P0, PT, R5, RZ, PT, P0 ;  /* 0x000000ff0500720c */ /* 0x000fda0003f05300 */
[----:B------:R-:W-:Y:S05]  /*0f90*/  @!P0 BRA `(.L_x_11) ;  /* 0x0000000000088947 */ /* 0x000fea0003800000 */
[----:B------:R0:W5:Y:S01]  /*0fa0*/  LD.E R56, desc[UR36][R4.64] ;  /* 0x0000002404387980 */ /* 0x000162000c101900 */
[----:B------:R-:W-:Y:S05]  /*0fb0*/  BRA `(.L_x_12) ;  /* 0x0000000000247947 */ /* 0x000fea0003800000 */
.L_x_11:
[----:B------:R-:W-:Y:S02]  /*0fc0*/  ULDC.64 UR4, c[0x0][0x588] ;  /* 0x0001620000047ab9 */ /* 0x000fe40000000a00 */
[----:B------:R-:W-:-:S04]  /*0fd0*/  ISETP.NE.U32.AND P0, PT, RZ, UR4, PT ;  /* 0x00000004ff007c0c */ /* 0x000fc8000bf05070 */
[----:B------:R-:W-:-:S13]  /*0fe0*/  ISETP.NE.AND.EX P0, PT, RZ, UR5, PT, P0 ;  /* 0x00000005ff007c0c */ /* 0x000fda000bf05300 */
[----:B------:R-:W-:Y:S05]  /*0ff0*/  @!P0 BRA `(.L_x_13) ;  /* 0x00000000000c8947 */ /* 0x000fea0003800000 */
[----:B------:R-:W0:Y:S02]  /*1000*/  LDC.64 R4, c[0x0][0x588] ;  /* 0x00016200ff047b82 */ /* 0x000e240000000a00 */
[----:B0-----:R1:W5:Y:S01]  /*1010*/  LDG.E R56, desc[UR36][R4.64] ;  /* 0x0000002404387981 */ /* 0x001362000c1e1900 */
[----:B------:R-:W-:Y:S05]  /*1020*/  BRA `(.L_x_12) ;  /* 0x0000000000087947 */ /* 0x000fea0003800000 */
.L_x_13:
[----:B------:R-:W-:Y:S02]  /*1030*/  ULDC UR4, c[0x0][0x580] ;  /* 0x0001600000047ab9 */ /* 0x000fe40000000800 */
[----:B------:R-:W-:-:S07]  /*1040*/  IMAD.U32 R56, RZ, RZ, UR4 ;  /* 0x00000004ff387e24 */ /* 0x000fce000f8e00ff */
.L_x_12:
[----:B------:R-:W-:Y:S02]  /*1050*/  ULDC.64 UR4, c[0x0][0x5a0] ;  /* 0x0001680000047ab9 */ /* 0x000fe40000000a00 */
[----:B------:R-:W-:-:S04]  /*1060*/  ISETP.NE.U32.AND P0, PT, RZ, UR4, PT ;  /* 0x00000004ff007c0c */ /* 0x000fc8000bf05070 */
[----:B------:R-:W-:-:S13]  /*1070*/  ISETP.NE.AND.EX P0, PT, RZ, UR5, PT, P0 ;  /* 0x00000005ff007c0c */ /* 0x000fda000bf05300 */
[----:B------:R-:W-:Y:S05]  /*1080*/  @!P0 BRA `(.L_x_14) ;  /* 0x00000000001c8947 */ /* 0x000fea0003800000 */
[----:B01----:R-:W0:Y:S02]  /*1090*/  LDC.64 R4, c[0x0][0x5a0] ;  /* 0x00016800ff047b82 */ /* 0x003e240000000a00 */
[----:B0-----:R-:W2:Y:S02]  /*10a0*/  LDG.E.64 R4, desc[UR36][R4.64] ;  /* 0x0000002404047981 */ /* 0x001ea4000c1e1b00 */
[----:B--2---:R-:W-:-:S04]  /*10b0*/  ISETP.NE.U32.AND P0, PT, R4, RZ, PT ;  /* 0x000000ff0400720c */ /* 0x004fc80003f05070 */
[----:B------:R-:W-:-:S13]  /*10c0*/  ISETP.NE.AND.EX P0, PT, R5, RZ, PT, P0 ;  /* 0x000000ff0500720c */ /* 0x000fda0003f05300 */
[----:B------:R-:W-:Y:S05]  /*10d0*/  @!P0 BRA `(.L_x_14) ;  /* 0x0000000000088947 */ /* 0x000fea0003800000 */
[----:B------:R0:W5:Y:S01]  /*10e0*/  LD.E R58, desc[UR36][R4.64] ;  /* 0x00000024043a7980 */ /* 0x000162000c101900 */
[----:B------:R-:W-:Y:S05]  /*10f0*/  BRA `(.L_x_15) ;  /* 0x0000000000247947 */ /* 0x000fea0003800000 */
.L_x_14:
[----:B------:R-:W-:Y:S02]  /*1100*/  ULDC.64 UR4, c[0x0][0x590] ;  /* 0x0001640000047ab9 */ /* 0x000fe40000000a00 */
[----:B------:R-:W-:-:S04]  /*1110*/  ISETP.NE.U32.AND P0, PT, RZ, UR4, PT ;  /* 0x00000004ff007c0c */ /* 0x000fc8000bf05070 */
[----:B------:R-:W-:-:S13]  /*1120*/  ISETP.NE.AND.EX P0, PT, RZ, UR5, PT, P0 ;  /* 0x00000005ff007c0c */ /* 0x000fda000bf05300 */
[----:B------:R-:W-:Y:S05]  /*1130*/  @!P0 BRA `(.L_x_16) ;  /* 0x00000000000c8947 */ /* 0x000fea0003800000 */
[----:B------:R-:W2:Y:S02]  /*1140*/  LDC.64 R58, c[0x0][0x590] ;  /* 0x00016400ff3a7b82 */ /* 0x000ea40000000a00 */
[----:B--2---:R2:W5:Y:S01]  /*1150*/  LDG.E R58, desc[UR36][R58.64] ;  /* 0x000000243a3a7981 */ /* 0x004562000c1e1900 */
[----:B------:R-:W-:Y:S05]  /*1160*/  BRA `(.L_x_15) ;  /* 0x0000000000087947 */ /* 0x000fea0003800000 */
.L_x_16:
[----:B------:R-:W-:Y:S02]  /*1170*/  ULDC UR4, c[0x0][0x584] ;  /* 0x0001610000047ab9 */ /* 0x000fe40000000800 */
[----:B------:R-:W-:-:S07]  /*1180*/  IMAD.U32 R58, RZ, RZ, UR4 ;  /* 0x00000004ff3a7e24 */ /* 0x000fce000f8e00ff */
.L_x_15:
[----:B------:R-:W-:-:S13]  /*1190*/  LOP3.LUT P0, RZ, R0, 0xff, RZ, 0xc0, !PT ;  /* 0x000000ff00ff7812 */ /* 0x000fda000780c0ff */
[----:B------:R-:W-:Y:S05]  /*11a0*/  @!P0 EXIT ;  /* 0x000000000000894d */ /* 0x000fea0003800000 */
[----:B------:R-:W-:Y:S01]  /*11b0*/  ULDC UR4, c[0x0][0x28c] ;  /* 0x0000a30000047ab9 */ /* 0x000fe20000000800 */
[----:B------:R-:W-:Y:S01]  /*11c0*/  LOP3.LUT R74, R19, 0x1, RZ, 0xfc, !PT ;  /* 0x00000001134a7812 */ /* 0x000fe200078efcff */
[----:B------:R-:W-:Y:S01]  /*11d0*/  UIADD3 UR4, UR4, 0x3f, URZ ;  /* 0x0000003f04047890 */ /* 0x000fe2000fffe03f */
[----:B------:R-:W-:Y:S01]  /*11e0*/  UMOV UR38, URZ ;  /* 0x0000003f00267c82 */ /* 0x000fe20008000000 */
[----:B------:R-:W-:Y:S02]  /*11f0*/  UMOV UR39, URZ ;  /* 0x0000003f00277c82 */ /* 0x000fe40008000000 */
[----:B------:R-:W-:-:S04]  /*1200*/  USHF.R.S32.HI UR5, URZ, 0x1f, UR4 ;  /* 0x0000001f3f057899 */ /* 0x000fc80008011404 */
[----:B------:R-:W-:-:S04]  /*1210*/  ULEA.HI UR5, UR5, UR4, URZ, 0x6 ;  /* 0x0000000405057291 */ /* 0x000fc8000f8f303f */
[----:B------:R-:W-:-:S12]  /*1220*/  USHF.R.S32.HI UR40, URZ, 0x6, UR5 ;  /* 0x000000063f287899 */ /* 0x000fd80008011405 */
.L_x_98:
[----:B------:R-:W-:Y:S01]  /*1230*/  LOP3.LUT R0, R18, 0x80, RZ, 0xc0, !PT ;  /* 0x0000008012007812 */ /* 0x000fe200078ec0ff */
[----:B---3--:R-:W3:Y:S01]  /*1240*/  S2UR UR7, SR_CgaCtaId ;  /* 0x00000000000779c3 */ /* 0x008ee20000008800 */
[----:B------:R-:W-:Y:S02]  /*1250*/  UMOV UR6, 0x400 ;  /* 0x0000040000067882 */ /* 0x000fe40000000000 */
[----:B------:R-:W-:-:S06]  /*1260*/  SHF.R.U32.HI R0, RZ, 0x7, R0 ;  /* 0x00000007ff007819 */ /* 0x000fcc0000011600 */
[----:B----4-:R-:W4:Y:S01]  /*1270*/  SHFL.IDX PT, R0, R0, RZ, 0x1f ;  /* 0x00001fff00007589 */ /* 0x010f2200000e0000 */
[----:B---3--:R-:W-:Y:S01]  /*1280*/  ULEA UR6, UR7, UR6, 0x18 ;  /* 0x0000000607067291 */ /* 0x008fe2000f8ec03f */
[----:B----4-:R-:W-:-:S13]  /*1290*/  R2UR UR4, R0 ;  /* 0x00000000000472ca */ /* 0x010fda00000e0000 */
[----:B------:R-:W-:-:S04]  /*12a0*/  ULEA.HI UR5, UR4, UR4, URZ, 0x1 ;  /* 0x0000000404057291 */ /* 0x000fc8000f8f083f */
[----:B------:R-:W-:-:S04]  /*12b0*/  ULOP3.LUT UR5, UR5, 0x7fffe, URZ, 0xc0, !UPT ;  /* 0x0007fffe05057892 */ /* 0x000fc8000f8ec03f */
[----:B------:R-:W-:-:S03]  /*12c0*/  UIADD3 UR5, UR4, -UR5, URZ ;  /* 0x8000000504057290 */ /* 0x000fc6000fffe03f */
[----:B------:R-:W-:Y:S01]  /*12d0*/  ULDC UR4, c[0x0][0x28c] ;  /* 0x0000a30000047ab9 */ /* 0x000fe20000000800 */
[----:B------:R-:W-:Y:S01]  /*12e0*/  ULEA UR5, UR5, UR6, 0xd ;  /* 0x0000000605057291 */ /* 0x000fe2000f8e683f */
[----:B------:R-:W-:-:S03]  /*12f0*/  ISETP.LT.AND P0, PT, RZ, UR4, PT ;  /* 0x00000004ff007c0c */ /* 0x000fc6000bf01270 */
[----:B------:R-:W-:-:S04]  /*1300*/  UIADD3 UR5, UR5, 0x180, URZ ;  /* 0x0000018005057890 */ /* 0x000fc8000fffe03f */
[----:B------:R-:W-:-:S04]  /*1310*/  USHF.R.U32.HI UR5, URZ, 0x4, UR5 ;  /* 0x000000043f057899 */ /* 0x000fc80008011605 */
[----:B------:R-:W-:Y:S02]  /*1320*/  ULOP3.LUT UR41, UR5, 0x3fff, URZ, 0xc0, !UPT ;  /* 0x00003fff05297892 */ /* 0x000fe4000f8ec03f */
[----:B01---5:R-:W-:Y:S10]  /*1330*/  @P0 BRA `(.L_x_17) ;  /* 0x0000000000400947 */ /* 0x023ff40003800000 */
[----:B------:R-:W-:Y:S01]  /*1340*/  MOV R0, 0x0 ;  /* 0x0000000000007802 */ /* 0x000fe20000000f00 */
[----:B------:R-:W-:Y:S01]  /*1350*/  ULDC.64 UR4, c[0x4][0x68] ;  /* 0x01001a0000047ab9 */ /* 0x000fe20000000a00 */
[----:B------:R-:W-:Y:S01]  /*1360*/  ULDC.64 UR6, c[0x4][0x8] ;  /* 0x0100020000067ab9 */ /* 0x000fe20000000a00 */
[----:B01----:R-:W-:Y:S01]  /*1370*/  IMAD.U32 R4, RZ, RZ, UR4 ;  /* 0x00000004ff047e24 */ /* 0x003fe2000f8e00ff */
[----:B------:R0:W1:Y:S01]  /*1380*/  LDC.64 R14, c[0x4][R0] ;  /* 0x01000000000e7b82 */ /* 0x0000620000000a00 */
[----:B------:R-:W-:Y:S01]  /*1390*/  IMAD.U32 R5, RZ, RZ, UR5 ;  /* 0x00000005ff057e24 */ /* 0x000fe2000f8e00ff */
[----:B------:R-:W-:Y:S01]  /*13a0*/  ULDC.64 UR4, c[0x4][0x70] ;  /* 0x01001c0000047ab9 */ /* 0x000fe20000000a00 */
[----:B------:R-:W-:Y:S02]  /*13b0*/  IMAD.U32 R10, RZ, RZ, UR6 ;  /* 0x00000006ff0a7e24 */ /* 0x000fe4000f8e00ff */
[----:B------:R-:W-:Y:S02]  /*13c0*/  IMAD.U32 R6, RZ, RZ, UR4 ;  /* 0x00000004ff067e24 */ /* 0x000fe4000f8e00ff */
[----:B------:R-:W-:-:S02]  /*13d0*/  IMAD.U32 R7, RZ, RZ, UR5 ;  /* 0x00000005ff077e24 */ /* 0x000fc4000f8e00ff */
[----:B------:R-:W-:Y:S02]  /*13e0*/  IMAD.U32 R11, RZ, RZ, UR7 ;  /* 0x00000007ff0b7e24 */ /* 0x000fe4000f8e00ff */
[----:B------:R-:W-:Y:S02]  /*13f0*/  IMAD.MOV.U32 R8, RZ, RZ, 0x1e1 ;  /* 0x000001e1ff087424 */ /* 0x000fe400078e00ff */
[----:B------:R-:W-:Y:S02]  /*1400*/  IMAD.MOV.U32 R12, RZ, RZ, 0x1 ;  /* 0x00000001ff0c7424 */ /* 0x000fe400078e00ff */
[----:B0-----:R-:W-:-:S07]  /*1410*/  IMAD.MOV.U32 R13, RZ, RZ, RZ ;  /* 0x000000ffff0d7224 */ /* 0x001fce00078e00ff */
[----:B------:R-:W-:-:S07]  /*1420*/  LEPC R20, `(.L_x_17) ;  /* 0x000000001014794e */ /* 0x000fce0000000000 */
[----:B-12--5:R-:W-:Y:S05]  /*1430*/  CALL.ABS.NOINC R14 ;  /* 0x000000000e007343 */ /* 0x026fea0003c00000 */
.L_x_17:
[----:B------:R-:W-:-:S13]  /*1440*/  ISETP.NE.AND P0, PT, R74, 0x3, PT ;  /* 0x000000034a00780c */ /* 0x000fda0003f05270 */
[----:B------:R-:W-:Y:S05]  /*1450*/  @!P0 BRA `(.L_x_18) ;  /* 0x0000000000048947 */ /* 0x000fea0003800000 */
[----:B------:R-:W-:Y:S01]  /*1460*/  BPT.TRAP 0x1 ;  /* 0x000000040000795c */ /* 0x000fe20000300000 */
.L_x_18:
[----:B------:R-:W3:Y:S01]  /*1470*/  S2UR UR5, SR_CgaCtaId ;  /* 0x00000000000579c3 */ /* 0x000ee20000008800 */
[----:B------:R-:W-:Y:S01]  /*1480*/  UMOV UR4, 0x400 ;  /* 0x0000040000047882 */ /* 0x000fe20000000000 */
[----:B------:R-:W-:Y:S02]  /*1490*/  IMAD.U32 R0, RZ, RZ, UR38 ;  /* 0x00000026ff007e24 */ /* 0x000fe4000f8e00ff */
[----:B------:R-:W-:-:S03]  /*14a0*/  IMAD.U32 R3, RZ, RZ, UR39 ;  /* 0x00000027ff037e24 */ /* 0x000fc6000f8e00ff */
[----:B------:R-:W-:Y:S01]  /*14b0*/  SHF.L.U32 R0, R0, 0x1f, RZ ;  /* 0x0000001f00007819 */ /* 0x000fe200000006ff */
[----:B---3--:R-:W-:-:S06]  /*14c0*/  ULEA UR4, UR5, UR4, 0x18 ;  /* 0x0000000405047291 */ /* 0x008fcc000f8ec03f */
[----:B------:R-:W-:-:S04]  /*14d0*/  IMAD.U32 R6, RZ, RZ, UR4 ;  /* 0x00000004ff067e24 */ /* 0x000fc8000f8e00ff */
[----:B------:R-:W-:-:S04]  /*14e0*/  IMAD R3, R3, 0x8, R6 ;  /* 0x0000000803037824 */ /* 0x000fc800078e0206 */
[----:B------:R3:W4:Y:S01]  /*14f0*/  SYNCS.PHASECHK.TRANS64.TRYWAIT P1, [R3+URZ], R0 ;  /* 0x00000000030075a7 */ /* 0x000722000802017f */
[----:B------:R-:W-:Y:S05]  /*1500*/  @!P0 BRA `(.L_x_19) ;  /* 0x0000000000048947 */ /* 0x000fea0003800000 */
[----:B------:R-:W-:Y:S01]  /*1510*/  BPT.TRAP 0x1 ;  /* 0x000000040000795c */ /* 0x000fe20000300000 */
.L_x_19:
[----:B----4-:R-:W-:Y:S05]  /*1520*/  @P1 BRA `(.L_x_20) ;  /* 0x0000000000081947 */ /* 0x010fea0003800000 */
[----:B------:R-:W4:Y:S02]  /*1530*/  SYNCS.PHASECHK.TRANS64.TRYWAIT P1, [R3+URZ], R0 ;  /* 0x00000000030075a7 */ /* 0x000f24000802017f */
[----:B----4-:R-:W-:Y:S05]  /*1540*/  @!P1 BRA `(.L_x_21) ;  /* 0x0000005000909947 */ /* 0x010fea0003800000 */
.L_x_20:
[----:B------:R-:W-:-:S04]  /*1550*/  UISETP.LT.AND UP0, UPT, UR40, 0x1, UPT ;  /* 0x000000012800788c */ /* 0x000fc8000bf01270 */
[----:B------:R-:W-:-:S06]  /*1560*/  USEL UR4, UR40, 0x1, UP0 ;  /* 0x0000000128047887 */ /* 0x000fcc0008000000 */
[----:B---34-:R-:W-:Y:S01]  /*1570*/  IMAD.U32 R0, RZ, RZ, UR4 ;  /* 0x00000004ff007e24 */ /* 0x018fe2000f8e00ff */
[----:B------:R-:W-:Y:S05]  /*1580*/  WARPSYNC.ALL ;  /* 0x0000000000007948 */ /* 0x000fea0003800000 */
[----:B------:R-:W-:-:S04]  /*1590*/  IADD3 R0, -R0, UR40, RZ ;  /* 0x0000002800007c10 */ /* 0x000fc8000fffe1ff */
[----:B------:R-:W-:Y:S02]  /*15a0*/  ISETP.GE.AND P1, PT, R0, 0x1, PT ;  /* 0x000000010000780c */ /* 0x000fe40003f26270 */
[----:B------:R-:W-:Y:S01]  /*15b0*/  R2UR UR4, R6 ;  /* 0x00000000060472ca */ /* 0x000fe200000e0000 */
[----:B------:R-:W-:Y:S01]  /*15c0*/  WARPGROUP.ARRIVE ;  /* 0x00000000000079c5 */ /* 0x000fe20000000000 */
[----:B------:R-:W-:Y:S01]  /*15d0*/  UMOV UR9, 0x40000040 ;  /* 0x4000004000097882 */ /* 0x000fe20000000000 */
[----:B------:R-:W-:-:S10]  /*15e0*/  UMOV UR11, 0x40000040 ;  /* 0x40000040000b7882 */ /* 0x000fd40000000000 */
[----:B------:R-:W-:-:S04]  /*15f0*/  UIADD3 UR4, UR4, 0x30180, URZ ;  /* 0x0003018004047890 */ /* 0x000fc8000fffe03f */
[----:B------:R-:W-:-:S04]  /*1600*/  USHF.R.U32.HI UR4, URZ, 0x4, UR4 ;  /* 0x000000043f047899 */ /* 0x000fc80008011604 */
[----:B------:R-:W-:Y:S02]  /*1610*/  ULOP3.LUT UR5, UR4, 0x3fff, URZ, 0xc0, !UPT ;  /* 0x00003fff04057892 */ /* 0x000fe4000f8ec03f */
[----:B------:R-:W-:Y:S02]  /*1620*/  ULOP3.LUT UR4, UR41, 0x10000, URZ, 0xfc, !UPT ;  /* 0x0001000029047892 */ /* 0x000fe4000f8efc3f */
[----:B------:R-:W-:Y:S02]  /*1630*/  ULOP3.LUT UR5, UR5, 0x10000, URZ, 0xfc, !UPT ;  /* 0x0001000005057892 */ /* 0x000fe4000f8efc3f */
[----:B------:R-:W-:Y:S02]  /*1640*/  ULEA UR7, UR39, UR4, 0xb ;  /* 0x0000000427077291 */ /* 0x000fe4000f8e583f */
[----:B------:R-:W-:Y:S02]  /*1650*/  ULEA UR6, UR39, UR5, 0x8 ;  /* 0x0000000527067291 */ /* 0x000fe4000f8e403f */
[----:B------:R-:W-:-:S03]  /*1660*/  UIADD3 UR12, UR7, 0x400, URZ ;  /* 0x00000400070c7890 */ /* 0x000fc6000fffe03f */
[----:B------:R-:W-:Y:S02]  /*1670*/  UMOV UR8, UR7 ;  /* 0x0000000700087c82 */ /* 0x000fe40008000000 */
[----:B------:R-:W-:Y:S02]  /*1680*/  UMOV UR10, UR6 ;  /* 0x00000006000a7c82 */ /* 0x000fe40008000000 */
[----:B------:R-:W-:Y:S01]  /*1690*/  HGMMA.64x32x16.F32 R40, gdesc[UR8], RZ, !UPT, gsb0 ;  /* 0x00600000082879f0 */ /* 0x000fe2000c0008ff */
[----:B------:R-:W-:Y:S01]  /*16a0*/  UMOV UR8, UR12 ;  /* 0x0000000c00087c82 */ /* 0x000fe20008000000 */
[----:B------:R-:W-:Y:S01]  /*16b0*/  UMOV UR9, 0x40000040 ;  /* 0x4000004000097882 */ /* 0x000fe20000000000 */
[----:B------:R-:W-:Y:S01]  /*16c0*/  UIADD3 UR12, UR7, 0x402, URZ ;  /* 0x00000402070c7890 */ /* 0x000fe2000fffe03f */
[----:B------:R-:W-:Y:S02]  /*16d0*/  WARPGROUP.DEPBAR.LE gsb0, 0x0 ;  /* 0x00008000000079c5 */ /* 0x000fe40000010000 */
[----:B------:R-:W-:-:S06]  /*16e0*/  WARPGROUP.ARRIVE ;  /* 0x00000000000079c5 */ /* 0x000fcc0000000000 */
[----:B------:R-:W-:Y:S01]  /*16f0*/  HGMMA.64x32x16.F32 R24, gdesc[UR8], RZ, !UPT, gsb0 ;  /* 0x00600000081879f0 */ /* 0x000fe2000c0008ff */
[----:B------:R-:W-:Y:S02]  /*1700*/  UIADD3 UR8, UR7, 0x2, URZ ;  /* 0x0000000207087890 */ /* 0x000fe4000fffe03f */
[----:B------:R-:W-:Y:S01]  /*1710*/  UIADD3 UR10, UR6, 0x2, URZ ;  /* 0x00000002060a7890 */ /* 0x000fe2000fffe03f */
[----:B------:R-:W-:Y:S01]  /*1720*/  UMOV UR9, 0x40000040 ;  /* 0x4000004000097882 */ /* 0x000fe20000000000 */
[----:B------:R-:W-:Y:S01]  /*1730*/  UMOV UR11, 0x40000040 ;  /* 0x40000040000b7882 */ /* 0x000fe20000000000 */
[----:B------:R-:W-:Y:S02]  /*1740*/  WARPGROUP.DEPBAR.LE gsb0, 0x0 ;  /* 0x00008000000079c5 */ /* 0x000fe40000010000 */
[----:B------:R-:W-:-:S06]  /*1750*/  WARPGROUP.ARRIVE ;  /* 0x00000000000079c5 */ /* 0x000fcc0000000000 */
[----:B------:R-:W-:Y:S01]  /*1760*/  HGMMA.64x32x16.F32 R40, gdesc[UR8], R40, gsb0 ;  /* 0x00600000082879f0 */ /* 0x000fe20008000828 */
[----:B------:R-:W-:Y:S01]  /*1770*/  UMOV UR8, UR12 ;  /* 0x0000000c00087c82 */ /* 0x000fe20008000000 */
[----:B------:R-:W-:Y:S01]  /*1780*/  UMOV UR9, 0x40000040 ;  /* 0x4000004000097882 */ /* 0x000fe20000000000 */
[----:B------:R-:W-:Y:S01]  /*1790*/  UIADD3 UR12, UR7, 0x404, URZ ;  /* 0x00000404070c7890 */ /* 0x000fe2000fffe03f */
[----:B------:R-:W-:Y:S02]  /*17a0*/  WARPGROUP.DEPBAR.LE gsb0, 0x0 ;  /* 0x00008000000079c5 */ /* 0x000fe40000010000 */
[----:B------:R-:W-:-:S06]  /*17b0*/  WARPGROUP.ARRIVE ;  /* 0x00000000000079c5 */ /* 0x000fcc0000000000 */
[----:B------:R-:W-:Y:S01]  /*17c0*/  HGMMA.64x32x16.F32 R24, gdesc[UR8], R24, gsb0 ;  /* 0x00600000081879f0 */ /* 0x000fe20008000818 */
        /* <DEDUP_REMOVED lines=9> */
[----:B------:R-:W-:Y:S02]  /*1860*/  WARPGROUP.DEPBAR.LE gsb0, 0x0 ;  /* 0x00008000000079c5 */ /* 0x000fe40000010000 */
[----:B------:R-:W-:-:S06]  /*1870*/  WARPGROUP.ARRIVE ;  /* 0x00000000000079c5 */ /* 0x000fcc0000000000 */
[----:B------:R-:W-:Y:S01]  /*1880*/  HGMMA.64x32x16.F32 R24, gdesc[UR8], R24, gsb0 ;  /* 0x00600000081879f0 */ /* 0x000fe20008000818 */
[----:B------:R-:W-:Y:S02]  /*1890*/  UIADD3 UR8, UR7, 0x6, URZ ;  /* 0x0000000607087890 */ /* 0x000fe4000fffe03f */
[----:B------:R-:W-:Y:S01]  /*18a0*/  UIADD3 UR10, UR6, 0x6, URZ ;  /* 0x00000006060a7890 */ /* 0x000fe2000fffe03f */
[----:B------:R-:W-:Y:S01]  /*18b0*/  UMOV UR9, 0x40000040 ;  /* 0x4000004000097882 */ /* 0x000fe20000000000 */
[----:B------:R-:W-:Y:S01]  /*18c0*/  UMOV UR11, 0x40000040 ;  /* 0x40000040000b7882 */ /* 0x000fe20000000000 */
[----:B------:R-:W-:Y:S01]  /*18d0*/  UIADD3 UR7, UR7, 0x406, URZ ;  /* 0x0000040607077890 */ /* 0x000fe2000fffe03f */
[----:B------:R-:W-:Y:S02]  /*18e0*/  WARPGROUP.DEPBAR.LE gsb0, 0x0 ;  /* 0x00008000000079c5 */ /* 0x000fe40000010000 */
[----:B------:R-:W-:-:S06]  /*18f0*/  WARPGROUP.ARRIVE ;  /* 0x00000000000079c5 */ /* 0x000fcc0000000000 */
[----:B------:R-:W-:Y:S01]  /*1900*/  HGMMA.64x32x16.F32 R40, gdesc[UR8], R40, gsb0 ;  /* 0x00600000082879f0 */ /* 0x000fe20008000828 */
[----:B------:R-:W-:Y:S01]  /*1910*/  UMOV UR8, UR7 ;  /* 0x0000000700087c82 */ /* 0x000fe20008000000 */
[----:B------:R-:W-:Y:S01]  /*1920*/  UMOV UR9, 0x40000040 ;  /* 0x4000004000097882 */ /* 0x000fe20000000000 */
[----:B------:R-:W-:Y:S02]  /*1930*/  WARPGROUP.DEPBAR.LE gsb0, 0x0 ;  /* 0x00008000000079c5 */ /* 0x000fe40000010000 */
[----:B------:R-:W-:-:S06]  /*1940*/  WARPGROUP.ARRIVE ;  /* 0x00000000000079c5 */ /* 0x000fcc0000000000 */
[----:B------:R-:W-:Y:S03]  /*1950*/  HGMMA.64x32x16.F32 R24, gdesc[UR8], R24, gsb0 ;  /* 0x00600000081879f0 */ /* 0x000fe60008000818 */
[----:B------:R-:W-:Y:S02]  /*1960*/  WARPGROUP.DEPBAR.LE gsb0, 0x0 ;  /* 0x00008000000079c5 */ /* 0x000fe40000010000 */
[----:B------:R-:W-:Y:S05]  /*1970*/  @!P1 BRA `(.L_x_22) ;  /* 0x0000000400849947 */ /* 0x000fea0003800000 */
[----:B------:R-:W-:Y:S02]  /*1980*/  UIADD3 UR6, UR39, 0x1, URZ ;  /* 0x0000000127067890 */ /* 0x000fe4000fffe03f */
[----:B------:R-:W-:Y:S02]  /*1990*/  IMAD.U32 R3, RZ, RZ, UR39 ;  /* 0x00000027ff037e24 */ /* 0x000fe4000f8e00ff */
[----:B------:R-:W-:-:S04]  /*19a0*/  UISETP.NE.AND UP0, UPT, UR6, 0x6, UPT ;  /* 0x000000060600788c */ /* 0x000fc8000bf05270 */
[----:B------:R-:W-:Y:S02]  /*19b0*/  USEL UR7, URZ, 0x1, UP0 ;  /* 0x000000013f077887 */ /* 0x000fe40008000000 */
[----:B------:R-:W-:Y:S02]  /*19c0*/  USEL UR6, UR6, URZ, UP0 ;  /* 0x0000003f06067287 */ /* 0x000fe40008000000 */
[----:B------:R-:W-:-:S06]  /*19d0*/  ULOP3.LUT UR7, UR38, UR7, URZ, 0x3c, !UPT ;  /* 0x0000000726077292 */ /* 0x000fcc000f8e3c3f */
[----:B------:R-:W-:-:S07]  /*19e0*/  IMAD.U32 R7, RZ, RZ, UR7 ;  /* 0x00000007ff077e24 */ /* 0x000fce000f8e00ff */
.L_x_29:
[----:B------:R-:W-:Y:S05]  /*19f0*/  @!P0 BRA `(.L_x_23) ;  /* 0x0000000000048947 */ /* 0x000fea0003800000 */
[----:B------:R-:W-:Y:S01]  /*1a00*/  BPT.TRAP 0x1 ;  /* 0x000000040000795c */ /* 0x000fe20000300000 */
.L_x_23:
[----:B------:R-:W3:Y:S01]  /*1a10*/  S2UR UR8, SR_CgaCtaId ;  /* 0x00000000000879c3 */ /* 0x000ee20000008800 */
[----:B------:R-:W-:Y:S01]  /*1a20*/  UMOV UR7, 0x400 ;  /* 0x0000040000077882 */ /* 0x000fe20000000000 */
[----:B01----:R-:W-:Y:S01]  /*1a30*/  IMAD.U32 R5, RZ, RZ, UR6 ;  /* 0x00000006ff057e24 */ /* 0x003fe2000f8e00ff */
[----:B------:R-:W-:Y:S01]  /*1a40*/  SHF.L.U32 R4, R7, 0x1f, RZ ;  /* 0x0000001f07047819 */ /* 0x000fe200000006ff */
[----:B---3--:R-:W-:-:S06]  /*1a50*/  ULEA UR7, UR8, UR7, 0x18 ;  /* 0x0000000708077291 */ /* 0x008fcc000f8ec03f */
[----:B------:R-:W-:-:S04]  /*1a60*/  IMAD.U32 R6, RZ, RZ, UR7 ;  /* 0x00000007ff067e24 */ /* 0x000fc8000f8e00ff */
[----:B------:R-:W-:-:S04]  /*1a70*/  IMAD R5, R5, 0x8, R6 ;  /* 0x0000000805057824 */ /* 0x000fc800078e0206 */
[----:B------:R0:W1:Y:S01]  /*1a80*/  SYNCS.PHASECHK.TRANS64.TRYWAIT P1, [R5+URZ], R4 ;  /* 0x00000004050075a7 */ /* 0x000062000802017f */
[----:B------:R-:W-:Y:S05]  /*1a90*/  @!P0 BRA `(.L_x_24) ;  /* 0x0000000000048947 */ /* 0x000fea0003800000 */
[----:B------:R-:W-:Y:S01]  /*1aa0*/  BPT.TRAP 0x1 ;  /* 0x000000040000795c */ /* 0x000fe20000300000 */
.L_x_24:
[----:B-1----:R-:W-:Y:S05]  /*1ab0*/  @P1 BRA `(.L_x_25) ;  /* 0x0000000000081947 */ /* 0x002fea0003800000 */
[----:B------:R-:W1:Y:S02]  /*1ac0*/  SYNCS.PHASECHK.TRANS64.TRYWAIT P1, [R5+URZ], R4 ;  /* 0x00000004050075a7 */ /* 0x000e64000802017f */
[----:B-1----:R-:W-:Y:S05]  /*1ad0*/  @!P1 BRA `(.L_x_26) ;  /* 0x0000004c00409947 */ /* 0x002fea0003800000 */
.L_x_25:
[----:B------:R-:W-:Y:S01]  /*1ae0*/  ULEA UR7, UR6, UR5, 0x8 ;  /* 0x0000000506077291 */ /* 0x000fe2000f8e403f */
[----:B------:R-:W-:Y:S01]  /*1af0*/  WARPGROUP.ARRIVE ;  /* 0x00000000000079c5 */ /* 0x000fe20000000000 */
[----:B------:R-:W-:Y:S01]  /*1b00*/  ULEA UR12, UR6, UR4, 0xb ;  /* 0x00000004060c7291 */ /* 0x000fe2000f8e583f */
[----:B------:R-:W-:Y:S01]  /*1b10*/  UMOV UR11, 0x40000040 ;  /* 0x40000040000b7882 */ /* 0x000fe20000000000 */
[----:B------:R-:W-:Y:S02]  /*1b20*/  UMOV UR9, 0x40000040 ;  /* 0x4000004000097882 */ /* 0x000fe40000000000 */
[----:B------:R-:W-:Y:S01]  /*1b30*/  UIADD3 UR13, UR12, 0x400, URZ ;  /* 0x000004000c0d7890 */ /* 0x000fe2000fffe03f */
[----:B------:R-:W-:Y:S02]  /*1b40*/  UMOV UR10, UR7 ;  /* 0x00000007000a7c82 */ /* 0x000fe40008000000 */
[----:B------:R-:W-:Y:S02]  /*1b50*/  UMOV UR8, UR12 ;  /* 0x0000000c00087c82 */ /* 0x000fe40008000000 */
[----:B------:R-:W-:Y:S01]  /*1b60*/  HGMMA.64x32x16.F32 R40, gdesc[UR8], R40, gsb0 ;  /* 0x00600000082879f0 */ /* 0x000fe20008000828 */
[----:B------:R-:W-:Y:S01]  /*1b70*/  UMOV UR9, 0x40000040 ;  /* 0x4000004000097882 */ /* 0x000fe20000000000 */
[----:B------:R-:W-:Y:S01]  /*1b80*/  UMOV UR8, UR13 ;  /* 0x0000000d00087c82 */ /* 0x000fe20008000000 */
[----:B------:R-:W-:Y:S01]  /*1b90*/  UIADD3 UR13, UR12, 0x402, URZ ;  /* 0x000004020c0d7890 */ /* 0x000fe2000fffe03f */
[----:B------:R-:W-:-:S02]  /*1ba0*/  WARPGROUP.DEPBAR.LE gsb0, 0x0 ;  /* 0x00008000000079c5 */ /* 0x000fc40000010000 */
        /* <DEDUP_REMOVED lines=42> */
[----:B------:R-:W-:Y:S01]  /*1e50*/  BPT.TRAP 0x1 ;  /* 0x000000040000795c */ /* 0x000fe20000300000 */
.L_x_27:
[----:B------:R-:W-:-:S13]  /*1e60*/  ISETP.NE.AND P1, PT, R23, RZ, PT ;  /* 0x000000ff1700720c */ /* 0x000fda0003f25270 */
[----:B01----:R-:W-:-:S04]  /*1e70*/  @P1 IMAD R4, R3, 0x8, R6 ;  /* 0x0000000803041824 */ /* 0x003fc800078e0206 */
[----:B------:R-:W-:-:S05]  /*1e80*/  @P1 VIADD R5, R4, 0x30 ;  /* 0x0000003004051836 */ /* 0x000fca0000000000 */
[----:B------:R-:W-:-:S04]  /*1e90*/  @P1 PRMT R5, R22, 0x654, R5 ;  /* 0x0000065416051816 */ /* 0x000fc80000000005 */
[----:B------:R0:W-:Y:S01]  /*1ea0*/  @P1 SYNCS.ARRIVE.TRANS64.RED.A1T0 RZ, [R5+URZ], RZ ;  /* 0x000000ff05ff19a7 */ /* 0x0001e2000810043f */
[----:B------:R-:W-:-:S13]  /*1eb0*/  ISETP.GT.U32.AND P1, PT, R19, 0x1, PT ;  /* 0x000000011300780c */ /* 0x000fda0003f24070 */
[----:B0-----:R-:W-:Y:S05]  /*1ec0*/  @P1 BRA `(.L_x_28) ;  /* 0x0000000000041947 */ /* 0x001fea0003800000 */
[----:B------:R-:W-:Y:S01]  /*1ed0*/  BPT.TRAP 0x1 ;  /* 0x000000040000795c */ /* 0x000fe20000300000 */
.L_x_28:
[----:B------:R-:W-:Y:S01]  /*1ee0*/  UIADD3 UR6, UR6, 0x1, URZ ;  /* 0x0000000106067890 */ /* 0x000fe2000fffe03f */
[C---:B------:R-:W-:Y:S01]  /*1ef0*/  ISETP.GT.AND P2, PT, R0.reuse, 0x1, PT ;  /* 0x000000010000780c */ /* 0x040fe20003f44270 */
[----:B------:R-:W-:Y:S02]  /*1f00*/  VIADD R3, R3, 0x1 ;  /* 0x0000000103037836 */ /* 0x000fe40000000000 */
[----:B------:R-:W-:Y:S01]  /*1f10*/  UISETP.NE.AND UP0, UPT, UR6, 0x6, UPT ;  /* 0x000000060600788c */ /* 0x000fe2000bf05270 */
[----:B------:R-:W-:Y:S02]  /*1f20*/  VIADD R0, R0, 0xffffffff ;  /* 0xffffffff00007836 */ /* 0x000fe40000000000 */
[C---:B------:R-:W-:Y:S01]  /*1f30*/  ISETP.NE.AND P1, PT, R3.reuse, 0x6, PT ;  /* 0x000000060300780c */ /* 0x040fe20003f25270 */
[----:B------:R-:W-:Y:S02]  /*1f40*/  USEL UR7, URZ, 0x1, UP0 ;  /* 0x000000013f077887 */ /* 0x000fe40008000000 */
[----:B------:R-:W-:Y:S01]  /*1f50*/  USEL UR6, UR6, URZ, UP0 ;  /* 0x0000003f06067287 */ /* 0x000fe20008000000 */
[----:B------:R-:W-:-:S03]  /*1f60*/  SEL R3, R3, RZ, P1 ;  /* 0x000000ff03037207 */ /* 0x000fc60000800000 */
[----:B------:R-:W-:Y:S01]  /*1f70*/  LOP3.LUT R7, R7, UR7, RZ, 0x3c, !PT ;  /* 0x0000000707077c12 */ /* 0x000fe2000f8e3cff */
[----:B------:R-:W-:Y:S07]  /*1f80*/  @P2 BRA `(.L_x_29) ;  /* 0xfffffff800982947 */ /* 0x000fee000383ffff */
.L_x_22:
[----:B------:R-:W3:Y:S02]  /*1f90*/  LDC R0, c[0x0][0x28c] ;  /* 0x0000a300ff007b82 */ /* 0x000ee40000000800 */
[----:B---3--:R-:W-:-:S13]  /*1fa0*/  ISETP.GE.AND P1, PT, R0, 0x1, PT ;  /* 0x000000010000780c */ /* 0x008fda0003f26270 */
[----:B------:R-:W-:Y:S05]  /*1fb0*/  @!P1 BRA `(.L_x_30) ;  /* 0x0000000000509947 */ /* 0x000fea0003800000 */
[----:B------:R-:W-:Y:S05]  /*1fc0*/  @!P0 BRA `(.L_x_31) ;  /* 0x0000000000048947 */ /* 0x000fea0003800000 */
[----:B------:R-:W-:Y:S01]  /*1fd0*/  BPT.TRAP 0x1 ;  /* 0x000000040000795c */ /* 0x000fe20000300000 */
.L_x_31:
[----:B------:R-:W-:Y:S01]  /*1fe0*/  ISETP.NE.AND P0, PT, R23, RZ, PT ;  /* 0x000000ff1700720c */ /* 0x000fe20003f05270 */
[----:B------:R-:W-:Y:S01]  /*1ff0*/  BSSY B0, `(.L_x_32) ;  /* 0x000000e000007945 */ /* 0x000fe20003800000 */
[----:B------:R-:W-:-:S11]  /*2000*/  ISETP.GT.U32.AND P1, PT, R19, 0x1, PT ;  /* 0x000000011300780c */ /* 0x000fd60003f24070 */
[----:B------:R-:W-:Y:S05]  /*2010*/  @!P0 BRA `(.L_x_33) ;  /* 0x00000000002c8947 */ /* 0x000fea0003800000 */
[----:B------:R-:W-:-:S04]  /*2020*/  UISETP.LT.AND UP0, UPT, UR40, 0x1, UPT ;  /* 0x000000012800788c */ /* 0x000fc8000bf01270 */
[----:B------:R-:W-:-:S04]  /*2030*/  USEL UR6, UR40, 0x1, UP0 ;  /* 0x0000000128067887 */ /* 0x000fc80008000000 */
[----:B------:R-:W-:-:S04]  /*2040*/  UIADD3 UR6, UR39, UR40, -UR6 ;  /* 0x0000002827067290 */ /* 0x000fc8000fffe806 */
[----:B------:R-:W-:-:S04]  /*2050*/  UIMAD.WIDE.U32 UR4, UR6, -0x55555555, URZ ;  /* 0xaaaaaaab060478a5 */ /* 0x000fc8000f8e003f */
[----:B------:R-:W-:-:S04]  /*2060*/  USHF.R.U32.HI UR4, URZ, 0x2, UR5 ;  /* 0x000000023f047899 */ /* 0x000fc80008011605 */
[----:B------:R-:W-:-:S06]  /*2070*/  UIMAD UR6, UR4, -0x6, UR6 ;  /* 0xfffffffa040678a4 */ /* 0x000fcc000f8e0206 */
[----:B------:R-:W-:-:S04]  /*2080*/  IMAD.U32 R3, RZ, RZ, UR6 ;  /* 0x00000006ff037e24 */ /* 0x000fc8000f8e00ff */
[----:B------:R-:W-:-:S04]  /*2090*/  IMAD R0, R3, 0x8, R6 ;  /* 0x0000000803007824 */ /* 0x000fc800078e0206 */
[----:B------:R-:W-:-:S05]  /*20a0*/  VIADD R3, R0, 0x30 ;  /* 0x0000003000037836 */ /* 0x000fca0000000000 */
[----:B------:R-:W-:-:S04]  /*20b0*/  PRMT R3, R22, 0x654, R3 ;  /* 0x0000065416037816 */ /* 0x000fc80000000003 */
[----:B------:R3:W-:Y:S03]  /*20c0*/  SYNCS.ARRIVE.TRANS64.RED.A1T0 RZ, [R3+URZ], RZ ;  /* 0x000000ff03ff79a7 */ /* 0x0007e6000810043f */
.L_x_33:
[----:B------:R-:W-:Y:S05]  /*20d0*/  BSYNC B0 ;  /* 0x0000000000007941 */ /* 0x000fea0003800000 */
.L_x_32:
[----:B------:R-:W-:Y:S05]  /*20e0*/  @P1 BRA `(.L_x_30) ;  /* 0x0000000000041947 */ /* 0x000fea0003800000 */
[----:B------:R-:W-:Y:S01]  /*20f0*/  BPT.TRAP 0x1 ;  /* 0x000000040000795c */ /* 0x000fe20000300000 */
.L_x_30:
[----:B------:R-:W4:Y:S01]  /*2100*/  LDC R6, c[0x0][0x288] ;  /* 0x0000a200ff067b82 */ /* 0x000f220000000800 */
[--C-:B------:R-:W-:Y:S01]  /*2110*/  SHF.R.U32.HI R0, RZ, 0x2, R18.reuse ;  /* 0x00000002ff007819 */ /* 0x100fe20000011612 */
[----:B------:R-:W-:Y:S01]  /*2120*/  UIADD3 UR39, UR40, UR39, URZ ;  /* 0x0000002728277290 */ /* 0x000fe2000fffe03f */
[----:B01----:R-:W-:Y:S01]  /*2130*/  SHF.R.U32.HI R5, RZ, 0x7, R18 ;  /* 0x00000007ff057819 */ /* 0x003fe20000011612 */
[----:B------:R-:W-:Y:S01]  /*2140*/  ULDC UR7, c[0x0][0x284] ;  /* 0x0000a10000077ab9 */ /* 0x000fe20000000800 */
[----:B---3--:R-:W-:Y:S01]  /*2150*/  LOP3.LUT R3, R0, 0x7, RZ, 0xc0, !PT ;  /* 0x0000000700037812 */ /* 0x008fe200078ec0ff */
[----:B------:R-:W-:Y:S01]  /*2160*/  UISETP.GT.U32.AND UP0, UPT, UR39, 0x5, UPT ;  /* 0x000000052700788c */ /* 0x000fe2000bf04070 */
[----:B------:R-:W-:Y:S01]  /*2170*/  LOP3.LUT R0, R5, 0x1, RZ, 0xc0, !PT ;  /* 0x0000000105007812 */ /* 0x000fe200078ec0ff */
[----:B------:R-:W-:Y:S01]  /*2180*/  UISETP.GE.U32.AND UP1, UPT, UR40, 0x6, UPT ;  /* 0x000000062800788c */ /* 0x000fe2000bf26070 */
[----:B------:R-:W-:Y:S01]  /*2190*/  LOP3.LUT R4, R18, 0x60, RZ, 0xc0, !PT ;  /* 0x0000006012047812 */ /* 0x000fe200078ec0ff */
[----:B------:R-:W-:Y:S01]  /*21a0*/  UISETP.LT.U32.AND UP0, UPT, UR40, 0x6, UP0 ;  /* 0x000000062800788c */ /* 0x000fe20008701070 */
[----:B------:R-:W-:Y:S01]  /*21b0*/  SHF.R.S32.HI R13, RZ, 0x1f, R57 ;  /* 0x0000001fff0d7819 */ /* 0x000fe20000011439 */
[----:B------:R-:W-:Y:S01]  /*21c0*/  IMAD.SHL.U32 R10, R0, 0x40, RZ ;  /* 0x00000040000a7824 */ /* 0x000fe200078e00ff */
[----:B------:R-:W-:Y:S01]  /*21d0*/  SHF.R.U32.HI R8, RZ, 0x1, R4 ;  /* 0x00000001ff087819 */ /* 0x000fe20000011604 */
[----:B------:R-:W-:Y:S01]  /*21e0*/  ULDC.64 UR8, c[0x0][0x5d0] ;  /* 0x0001740000087ab9 */ /* 0x000fe20000000a00 */
[----:B------:R-:W-:Y:S01]  /*21f0*/  LOP3.LUT R4, R18, 0x3, RZ, 0xc0, !PT ;  /* 0x0000000312047812 */ /* 0x000fe200078ec0ff */
[----:B------:R-:W-:Y:S01]  /*2200*/  UIMAD.WIDE.U32 UR4, UR39, -0x55555555, URZ ;  /* 0xaaaaaaab270478a5 */ /* 0x000fe2000f8e003f */
[--C-:B------:R-:W-:Y:S01]  /*2210*/  IADD3 R5, RZ, -R8, -R3.reuse ;  /* 0x80000008ff057210 */ /* 0x100fe20007ffe803 */
[----:B------:R-:W-:Y:S01]  /*2220*/  USEL UR6, URZ, 0x1, !UP0 ;  /* 0x000000013f067887 */ /* 0x000fe2000c000000 */
[----:B------:R-:W-:Y:S01]  /*2230*/  LOP3.LUT R75, R10, 0x40, R3, 0xe2, !PT ;  /* 0x000000400a4b7812 */ /* 0x000fe200078ee203 */
[----:B------:R-:W-:Y:S01]  /*2240*/  IMAD.SHL.U32 R3, R60, 0x20, RZ ;  /* 0x000000203c037824 */ /* 0x000fe200078e00ff */
[----:B------:R-:W-:Y:S01]  /*2250*/  USHF.R.U32.HI UR4, URZ, 0x2, UR5 ;  /* 0x000000023f047899 */ /* 0x000fe20008011605 */
[----:B--2---:R-:W-:Y:S01]  /*2260*/  IMAD R59, R0, -0x40, R5 ;  /* 0xffffffc0003b7824 */ /* 0x004fe200078e0205 */
[----:B------:R-:W-:Y:S01]  /*2270*/  ULOP3.LUT UR38, UR38, UR6, URZ, 0x3c, !UPT ;  /* 0x0000000626267292 */ /* 0x000fe2000f8e3c3f */
[----:B------:R-:W-:Y:S01]  /*2280*/  IMAD.SHL.U32 R0, R62, 0x100, RZ ;  /* 0x000001003e007824 */ /* 0x000fe200078e00ff */
[----:B----4-:R-:W-:Y:S01]  /*2290*/  ISETP.GE.AND P0, PT, R3, R6, PT ;  /* 0x000000060300720c */ /* 0x010fe20003f06270 */
[----:B------:R-:W-:Y:S01]  /*22a0*/  IMAD R10, R4, -0x2, R6 ;  /* 0xfffffffe040a7824 */ /* 0x000fe200078e0206 */
[----:B------:R-:W-:Y:S01]  /*22b0*/  UIMAD UR39, UR4, -0x6, UR39 ;  /* 0xfffffffa042778a4 */ /* 0x000fe2000f8e0227 */
[----:B------:R-:W-:Y:S01]  /*22c0*/  IMAD.SHL.U32 R6, R18, 0x2, RZ ;  /* 0x0000000212067824 */ /* 0x000fe200078e00ff */
[----:B------:R-:W-:Y:S01]  /*22d0*/  ISETP.GE.OR P0, PT, R0, UR7, P0 ;  /* 0x0000000700007c0c */ /* 0x000fe20008706670 */
[----:B------:R-:W-:Y:S01]  /*22e0*/  IMAD R4, R13, UR8, RZ ;  /* 0x000000080d047c24 */ /* 0x000fe2000f8e02ff */
[----:B------:R-:W-:Y:S01]  /*22f0*/  @UP1 ULOP3.LUT UR38, UR38, 0x1, UR4, 0x78, !UPT ;  /* 0x0000000126261892 */ /* 0x000fe2000f8e7804 */
[----:B------:R-:W-:Y:S01]  /*2300*/  IMAD.WIDE R62, R62, 0x100, RZ ;  /* 0x000001003e3e7825 */ /* 0x000fe200078e02ff */
[----:B------:R-:W-:-:S02]  /*2310*/  LOP3.LUT R6, R3, 0x6, R6, 0xf8, !PT ;  /* 0x0000000603067812 */ /* 0x000fc400078ef806 */
[----:B------:R-:W-:Y:S01]  /*2320*/  IADD3 R59, -R0, UR7, R59 ;  /* 0x00000007003b7c10 */ /* 0x000fe2000fffe13b */
[C---:B------:R-:W-:Y:S01]  /*2330*/  IMAD R9, R57.reuse, UR9, R4 ;  /* 0x0000000939097c24 */ /* 0x040fe2000f8e0204 */
[----:B------:R-:W-:Y:S01]  /*2340*/  SHF.R.S32.HI R7, RZ, 0x1f, R6 ;  /* 0x0000001fff077819 */ /* 0x000fe20000011406 */
[----:B------:R-:W-:Y:S01]  /*2350*/  IMAD.IADD R3, R10, 0x1, -R3 ;  /* 0x000000010a037824 */ /* 0x000fe200078e0a03 */
[----:B------:R-:W-:Y:S01]  /*2360*/  LOP3.LUT R75, R62, R75, R8, 0xfe, !PT ;  /* 0x0000004b3e4b7212 */ /* 0x000fe200078efe08 */
[----:B------:R-:W-:Y:S02]  /*2370*/  IMAD.MOV.U32 R0, RZ, RZ, -0x1 ;  /* 0xffffffffff007424 */ /* 0x000fe400078e00ff */
[----:B------:R-:W-:-:S04]  /*2380*/  IMAD.WIDE.U32 R4, R57, UR8, R6 ;  /* 0x0000000839047c25 */ /* 0x000fc8000f8e0006 */
[----:B------:R-:W-:Y:S02]  /*2390*/  IMAD.IADD R9, R5, 0x1, R9 ;  /* 0x0000000105097824 */ /* 0x000fe400078e0209 */
[----:B------:R-:W-:Y:S01]  /*23a0*/  IMAD.MOV.U32 R8, RZ, RZ, R4 ;  /* 0x000000ffff087224 */ /* 0x000fe200078e0004 */
[----:B------:R-:W-:Y:S06]  /*23b0*/  @P0 BRA `(.L_x_34) ;  /* 0x0000002400940947 */ /* 0x000fec0003800000 */
[----:B------:R-:W0:Y:S01]  /*23c0*/  LDC.64 R4, c[0x0][0x5c8] ;  /* 0x00017200ff047b82 */ /* 0x000e220000000a00 */
[----:B-----5:R-:W-:Y:S01]  /*23d0*/  FSETP.NEU.AND P1, PT, R58, RZ, PT ;  /* 0x000000ff3a00720b */ /* 0x020fe20003f2d000 */
[----:B------:R-:W-:Y:S01]  /*23e0*/  BSSY B0, `(.L_x_34) ;  /* 0x0000262000007945 */ /* 0x000fe20003800000 */
[----:B------:R-:W-:-:S04]  /*23f0*/  ISETP.GT.AND P3, PT, R59, RZ, PT ;  /* 0x000000ff3b00720c */ /* 0x000fc80003f64270 */
[----:B------:R-:W-:Y:S01]  /*2400*/  ISETP.GT.AND P0, PT, R3, RZ, P3 ;  /* 0x000000ff0300720c */ /* 0x000fe20001f04270 */
[-C--:B0-----:R-:W-:Y:S02]  /*2410*/  IMAD R10, R63, R4.reuse, RZ ;  /* 0x000000043f0a7224 */ /* 0x081fe400078e02ff */
[----:B------:R-:W-:-:S04]  /*2420*/  IMAD.WIDE.U32 R66, R75, R4, R8 ;  /* 0x000000044b427225 */ /* 0x000fc800078e0008 */
[----:B------:R-:W-:-:S04]  /*2430*/  IMAD R9, R75, R5, R10 ;  /* 0x000000054b097224 */ /* 0x000fc800078e020a */
[----:B------:R-:W-:Y:S01]  /*2440*/  IMAD.IADD R77, R67, 0x1, R9 ;  /* 0x00000001434d7824 */ /* 0x000fe200078e0209 */
[----:B------:R-:W-:Y:S06]  /*2450*/  @!P1 BRA `(.L_x_35) ;  /* 0x0000001800d89947 */ /* 0x000fec0003800000 */
[----:B------:R-:W0:Y:S01]  /*2460*/  LDC.64 R10, c[0x0][0x5b8] ;  /* 0x00016e00ff0a7b82 */ /* 0x000e220000000a00 */
[----:B------:R-:W-:-:S07]  /*2470*/  ULDC.64 UR4, c[0x0][0x5c0] ;  /* 0x0001700000047ab9 */ /* 0x000fce0000000a00 */
[----:B------:R-:W1:Y:S08]  /*2480*/  LDC.64 R20, c[0x0][0x5b0] ;  /* 0x00016c00ff147b82 */ /* 0x000e700000000a00 */
[----:B------:R-:W2:Y:S01]  /*2490*/  LDC.64 R8, c[0x0][0x5a8] ;  /* 0x00016a00ff087b82 */ /* 0x000ea20000000a00 */
[-C--:B0-----:R-:W-:Y:S02]  /*24a0*/  IMAD R12, R13, R10.reuse, RZ ;  /* 0x0000000a0d0c7224 */ /* 0x081fe400078e02ff */
[----:B------:R-:W-:-:S04]  /*24b0*/  IMAD.WIDE.U32 R14, R57, R10, R6 ;  /* 0x0000000a390e7225 */ /* 0x000fc800078e0006 */
[----:B------:R-:W-:Y:S02]  /*24c0*/  IMAD R67, R57, R11, R12 ;  /* 0x0000000b39437224 */ /* 0x000fe400078e020c */
[----:B-1----:R-:W-:Y:S02]  /*24d0*/  IMAD R12, R63, R20, RZ ;  /* 0x000000143f0c7224 */ /* 0x002fe400078e02ff */
[----:B------:R-:W-:Y:S02]  /*24e0*/  IMAD.IADD R13, R15, 0x1, R67 ;  /* 0x000000010f0d7824 */ /* 0x000fe400078e0243 */
[----:B------:R-:W-:Y:S02]  /*24f0*/  IMAD R73, R75, R21, R12 ;  /* 0x000000154b497224 */ /* 0x000fe400078e020c */
[----:B------:R-:W-:-:S04]  /*2500*/  IMAD.MOV.U32 R12, RZ, RZ, R14 ;  /* 0x000000ffff0c7224 */ /* 0x000fc800078e000e */
[----:B------:R-:W-:-:S04]  /*2510*/  IMAD.WIDE.U32 R60, R75, R20, R12 ;  /* 0x000000144b3c7225 */ /* 0x000fc800078e000c */
[----:B------:R-:W-:Y:S01]  /*2520*/  IMAD.IADD R11, R61, 0x1, R73 ;  /* 0x000000013d0b7824 */ /* 0x000fe200078e0249 */
[----:B--2---:R-:W-:-:S04]  /*2530*/  LEA R64, P1, R60, R8, 0x1 ;  /* 0x000000083c407211 */ /* 0x004fc800078208ff */
[----:B------:R-:W-:-:S05]  /*2540*/  LEA.HI.X R65, R60, R9, R11, 0x1, P1 ;  /* 0x000000093c417211 */ /* 0x000fca00008f0c0b */
[----:B------:R0:W2:Y:S01]  /*2550*/  @P0 LDG.E.LTC128B.U16 R11, desc[UR36][R64.64] ;  /* 0x00000024400b0981 */ /* 0x0000a2000c1e1520 */
[----:B------:R-:W-:Y:S01]  /*2560*/  LEA R60, P1, R66, UR4, 0x1 ;  /* 0x00000004423c7c11 */ /* 0x000fe2000f8208ff */
[----:B------:R-:W-:Y:S01]  /*2570*/  IMAD.WIDE.U32 R68, R75, R20, R6 ;  /* 0x000000144b447225 */ /* 0x000fe200078e0006 */
[----:B------:R-:W-:Y:S03]  /*2580*/  BSSY B1, `(.L_x_36) ;  /* 0x0000011000017945 */ /* 0x000fe60003800000 */
[----:B------:R-:W-:Y:S02]  /*2590*/  IMAD.IADD R69, R73, 0x1, R69 ;  /* 0x0000000149457824 */ /* 0x000fe400078e0245 */
[----:B------:R-:W-:-:S04]  /*25a0*/  IMAD.WIDE.U32 R70, R57, R10, R68 ;  /* 0x0000000a39467225 */ /* 0x000fc800078e0044 */
[----:B0-----:R-:W-:Y:S01]  /*25b0*/  IMAD.SHL.U32 R64, R20, 0x8, RZ ;  /* 0x0000000814407824 */ /* 0x001fe200078e00ff */
[----:B------:R-:W-:Y:S01]  /*25c0*/  LEA R68, P2, R70, R8, 0x1 ;  /* 0x0000000846447211 */ /* 0x000fe200078408ff */
[----:B--2---:R-:W-:-:S05]  /*25d0*/  HADD2.F32 R61, -RZ, R11.H0_H0 ;  /* 0x2000000bff3d7230 */ /* 0x004fca0000004100 */
[----:B------:R-:W-:-:S04]  /*25e0*/  FMUL R61, R61, R58 ;  /* 0x0000003a3d3d7220 */ /* 0x000fc80000400000 */
[----:B------:R-:W-:Y:S01]  /*25f0*/  FFMA R61, R40, R56, R61 ;  /* 0x00000038283d7223 */ /* 0x000fe2000000003d */
[----:B------:R-:W-:-:S04]  /*2600*/  IMAD.IADD R40, R67, 0x1, R71 ;  /* 0x0000000143287824 */ /* 0x000fc800078e0247 */
[----:B------:R-:W-:Y:S02]  /*2610*/  F2FP.F16.F32.PACK_AB R65, RZ, R61 ;  /* 0x0000003dff41723e */ /* 0x000fe400000000ff */
[----:B------:R-:W-:Y:S02]  /*2620*/  LEA.HI.X R61, R66, UR5, R77, 0x1, P1 ;  /* 0x00000005423d7c11 */ /* 0x000fe400088f0c4d */
[----:B------:R-:W-:Y:S02]  /*2630*/  ISETP.GT.AND P1, PT, R3, 0x1, P3 ;  /* 0x000000010300780c */ /* 0x000fe40001f24270 */
[----:B------:R-:W-:Y:S01]  /*2640*/  LEA.HI.X R69, R70, R9, R40, 0x1, P2 ;  /* 0x0000000946457211 */ /* 0x000fe200010f0c28 */
[----:B------:R0:W-:Y:S02]  /*2650*/  @P0 STG.E.U16 desc[UR36][R60.64], R65 ;  /* 0x000000413c000986 */ /* 0x0001e4000c101524 */
[----:B0-----:R-:W-:-:S08]  /*2660*/  SHF.L.U64.HI R65, R20, 0x3, R21 ;  /* 0x0000000314417819 */ /* 0x001fd00000010215 */
[----:B------:R-:W-:Y:S05]  /*2670*/  @!P1 BRA `(.L_x_37) ;  /* 0x0000000000049947 */ /* 0x000fea0003800000 */
[----:B------:R0:W5:Y:S02]  /*2680*/  LDG.E.LTC128B.U16 R11, desc[UR36][R68.64+0x2] ;  /* 0x00000224440b7981 */ /* 0x000164000c1e1520 */
.L_x_37:
[----:B------:R-:W-:Y:S05]  /*2690*/  BSYNC B1 ;  /* 0x0000000000017941 */ /* 0x000fea0003800000 */
.L_x_36:
[----:B-----5:R-:W-:Y:S01]  /*26a0*/  HADD2.F32 R71, -RZ, R11.H0_H0 ;  /* 0x2000000bff477230 */ /* 0x020fe20000004100 */
[----:B------:R-:W-:Y:S01]  /*26b0*/  ISETP.GT.AND P0, PT, R59, 0x8, PT ;  /* 0x000000083b00780c */ /* 0x000fe20003f04270 */
[----:B------:R-:W-:-:S04]  /*26c0*/  IMAD.WIDE.U32 R76, R75, R20, R64 ;  /* 0x000000144b4c7225 */ /* 0x000fc800078e0040 */
[----:B------:R-:W-:Y:S01]  /*26d0*/  FMUL R40, R71, R58 ;  /* 0x0000003a47287220 */ /* 0x000fe20000400000 */
[----:B------:R-:W-:Y:S01]  /*26e0*/  IMAD.IADD R71, R73, 0x1, R77 ;  /* 0x0000000149477824 */ /* 0x000fe200078e024d */
[----:B------:R-:W-:Y:S02]  /*26f0*/  ISETP.GT.AND P2, PT, R3, RZ, P0 ;  /* 0x000000ff0300720c */ /* 0x000fe40000744270 */
[----:B------:R-:W-:Y:S01]  /*2700*/  FFMA R40, R41, R56, R40 ;  /* 0x0000003829287223 */ /* 0x000fe20000000028 */
[----:B------:R-:W-:-:S04]  /*2710*/  IADD3 R41, P4, R14, R76, RZ ;  /* 0x0000004c0e297210 */ /* 0x000fc80007f9e0ff */
[----:B------:R-:W-:Y:S01]  /*2720*/  F2FP.F16.F32.PACK_AB R40, RZ, R40 ;  /* 0x00000028ff28723e */ /* 0x000fe200000000ff */
[----:B------:R-:W-:Y:S01]  /*2730*/  IMAD.X R66, R71, 0x1, R13, P4 ;  /* 0x0000000147427824 */ /* 0x000fe200020e060d */
[----:B------:R-:W-:-:S04]  /*2740*/  LEA R72, P4, R41, R8, 0x1 ;  /* 0x0000000829487211 */ /* 0x000fc800078808ff */
[--C-:B------:R-:W-:Y:S02]  /*2750*/  LEA.HI.X R73, R41, R9, R66.reuse, 0x1, P4 ;  /* 0x0000000929497211 */ /* 0x100fe400020f0c42 */
[----:B------:R-:W-:Y:S02]  /*2760*/  PRMT R66, R40, 0x7610, R66 ;  /* 0x0000761028427816 */ /* 0x000fe40000000042 */
[----:B------:R-:W-:-:S03]  /*2770*/  PRMT R40, R11, 0x7610, R40 ;  /* 0x000076100b287816 */ /* 0x000fc60000000028 */
[----:B------:R1:W-:Y:S04]  /*2780*/  @P1 STG.E.U16 desc[UR36][R60.64+0x2], R66 ;  /* 0x000002423c001986 */ /* 0x0003e8000c101524 */
[----:B------:R2:W3:Y:S01]  /*2790*/  @P2 LDG.E.LTC128B.U16 R40, desc[UR36][R72.64] ;  /* 0x0000002448282981 */ /* 0x0004e2000c1e1520 */
[----:B------:R-:W-:Y:S01]  /*27a0*/  IMAD.SHL.U32 R11, R4, 0x10, RZ ;  /* 0x00000010040b7824 */ /* 0x000fe200078e00ff */
[----:B------:R-:W-:Y:S01]  /*27b0*/  IADD3 R76, P1, R6, R76, RZ ;  /* 0x0000004c064c7210 */ /* 0x000fe20007f3e0ff */
[----:B------:R-:W-:Y:S03]  /*27c0*/  BSSY B1, `(.L_x_38) ;  /* 0x0000011000017945 */ /* 0x000fe60003800000 */
[----:B------:R-:W-:Y:S01]  /*27d0*/  IADD3 R70, P4, R11, R60, RZ ;  /* 0x0000003c0b467210 */ /* 0x000fe20007f9e0ff */
[----:B------:R-:W-:Y:S01]  /*27e0*/  IMAD.X R77, R7, 0x1, R71, P1 ;  /* 0x00000001074d7824 */ /* 0x000fe200008e0647 */
[----:B------:R-:W-:Y:S01]  /*27f0*/  ISETP.GT.AND P1, PT, R3, 0x1, P0 ;  /* 0x000000010300780c */ /* 0x000fe20000724270 */
[----:B------:R-:W-:-:S05]  /*2800*/  IMAD.WIDE.U32 R76, R57, R10, R76 ;  /* 0x0000000a394c7225 */ /* 0x000fca00078e004c */
[----:B-1----:R-:W-:Y:S02]  /*2810*/  IADD3 R66, R67, R77, RZ ;  /* 0x0000004d43427210 */ /* 0x002fe40007ffe0ff */
[----:B--2---:R-:W-:-:S04]  /*2820*/  LEA R72, P5, R76, R8, 0x1 ;  /* 0x000000084c487211 */ /* 0x004fc800078a08ff */
[----:B------:R-:W-:Y:S01]  /*2830*/  LEA.HI.X R73, R76, R9, R66, 0x1, P5 ;  /* 0x000000094c497211 */ /* 0x000fe200028f0c42 */
[----:B---3--:R-:W-:-:S05]  /*2840*/  HADD2.F32 R41, -RZ, R40.H0_H0 ;  /* 0x20000028ff297230 */ /* 0x008fca0000004100 */
[----:B------:R-:W-:-:S04]  /*2850*/  FMUL R41, R41, R58 ;  /* 0x0000003a29297220 */ /* 0x000fc80000400000 */
[----:B------:R-:W-:Y:S01]  /*2860*/  FFMA R42, R42, R56, R41 ;  /* 0x000000382a2a7223 */ /* 0x000fe20000000029 */
[----:B------:R-:W-:-:S04]  /*2870*/  SHF.L.U64.HI R41, R4, 0x4, R5 ;  /* 0x0000000404297819 */ /* 0x000fc80000010205 */
[----:B------:R-:W-:Y:S01]  /*2880*/  F2FP.F16.F32.PACK_AB R42, RZ, R42 ;  /* 0x0000002aff2a723e */ /* 0x000fe200000000ff */
[----:B------:R-:W-:-:S05]  /*2890*/  IMAD.X R71, R41, 0x1, R61, P4 ;  /* 0x0000000129477824 */ /* 0x000fca00020e063d */
[----:B------:R1:W-:Y:S01]  /*28a0*/  @P2 STG.E.U16 desc[UR36][R70.64], R42 ;  /* 0x0000002a46002986 */ /* 0x0003e2000c101524 */
[----:B------:R-:W-:Y:S05]  /*28b0*/  @!P1 BRA `(.L_x_39) ;  /* 0x0000000000049947 */ /* 0x000fea0003800000 */
[----:B------:R2:W5:Y:S02]  /*28c0*/  LDG.E.LTC128B.U16 R40, desc[UR36][R72.64+0x2] ;  /* 0x0000022448287981 */ /* 0x000564000c1e1520 */
.L_x_39:
[----:B------:R-:W-:Y:S05]  /*28d0*/  BSYNC B1 ;  /* 0x0000000000017941 */ /* 0x000fea0003800000 */
.L_x_38:
[----:B-----5:R-:W-:Y:S01]  /*28e0*/  HADD2.F32 R77, -RZ, R40.H0_H0 ;  /* 0x20000028ff4d7230 */ /* 0x020fe20000004100 */
[----:B------:R-:W-:Y:S01]  /*28f0*/  ISETP.GT.AND P2, PT, R3, 0x8, P3 ;  /* 0x000000080300780c */ /* 0x000fe20001f44270 */
[----:B------:R-:W-:Y:S03]  /*2900*/  BSSY B1, `(.L_x_40) ;  /* 0x000000a000017945 */ /* 0x000fe60003800000 */
[----:B-1----:R-:W-:-:S04]  /*2910*/  FMUL R42, R77, R58 ;  /* 0x0000003a4d2a7220 */ /* 0x002fc80000400000 */
[----:B------:R-:W-:Y:S01]  /*2920*/  FFMA R42, R43, R56, R42 ;  /* 0x000000382b2a7223 */ /* 0x000fe2000000002a */
[----:B------:R-:W-:-:S04]  /*2930*/  @P1 IMAD.MOV.U32 R43, RZ, RZ, R71 ;  /* 0x000000ffff2b1224 */ /* 0x000fc800078e0047 */
[----:B------:R-:W-:-:S04]  /*2940*/  F2FP.F16.F32.PACK_AB R42, RZ, R42 ;  /* 0x0000002aff2a723e */ /* 0x000fc800000000ff */
[----:B------:R-:W-:Y:S01]  /*2950*/  PRMT R66, R42, 0x7610, R66 ;  /* 0x000076102a427816 */ /* 0x000fe20000000042 */
[----:B------:R-:W-:-:S05]  /*2960*/  @P1 IMAD.MOV.U32 R42, RZ, RZ, R70 ;  /* 0x000000ffff2a1224 */ /* 0x000fca00078e0046 */
[----:B------:R1:W-:Y:S01]  /*2970*/  @P1 STG.E.U16 desc[UR36][R42.64+0x2], R66 ;  /* 0x000002422a001986 */ /* 0x0003e2000c101524 */
[----:B------:R-:W-:Y:S05]  /*2980*/  @!P2 BRA `(.L_x_41) ;  /* 0x000000000004a947 */ /* 0x000fea0003800000 */
[----:B------:R3:W5:Y:S02]  /*2990*/  LDG.E.LTC128B.U16 R40, desc[UR36][R68.64+0x10] ;  /* 0x0000102444287981 */ /* 0x000764000c1e1520 */
.L_x_41:
[----:B------:R-:W-:Y:S05]  /*29a0*/  BSYNC B1 ;  /* 0x0000000000017941 */ /* 0x000fea0003800000 */
.L_x_40:
[----:B-1---5:R-:W-:Y:S01]  /*29b0*/  HADD2.F32 R43, -RZ, R40.H0_H0 ;  /* 0x20000028ff2b7230 */ /* 0x022fe20000004100 */
[----:B------:R-:W-:Y:S01]  /*29c0*/  ISETP.GT.AND P1, PT, R3, 0x9, P3 ;  /* 0x000000090300780c */ /* 0x000fe20001f24270 */
[----:B------:R-:W-:Y:S01]  /*29d0*/  @P2 IMAD.MOV.U32 R42, RZ, RZ, R60 ;  /* 0x000000ffff2a2224 */ /* 0x000fe200078e003c */
[----:B------:R-:W-:Y:S02]  /*29e0*/  BSSY B1, `(.L_x_42) ;  /* 0x0000009000017945 */ /* 0x000fe40003800000 */
[----:B------:R-:W-:-:S04]  /*29f0*/  FMUL R43, R43, R58 ;  /* 0x0000003a2b2b7220 */ /* 0x000fc80000400000 */
[----:B------:R-:W-:-:S05]  /*2a00*/  FFMA R43, R44, R56, R43 ;  /* 0x000000382c2b7223 */ /* 0x000fca000000002b */
[----:B------:R-:W-:-:S04]  /*2a10*/  F2FP.F16.F32.PACK_AB R43, RZ, R43 ;  /* 0x0000002bff2b723e */ /* 0x000fc800000000ff */
[----:B------:R-:W-:Y:S01]  /*2a20*/  PRMT R44, R43, 0x7610, R44 ;  /* 0x000076102b2c7816 */ /* 0x000fe2000000002c */
[----:B------:R-:W-:-:S05]  /*2a30*/  @P2 IMAD.MOV.U32 R43, RZ, RZ, R61 ;  /* 0x000000ffff2b2224 */ /* 0x000fca00078e003d */
[----:B------:R1:W-:Y:S01]  /*2a40*/  @P2 STG.E.U16 desc[UR36][R42.64+0x10], R44 ;  /* 0x0000102c2a002986 */ /* 0x0003e2000c101524 */
[----:B------:R-:W-:Y:S05]  /*2a50*/  @!P1 BRA `(.L_x_43) ;  /* 0x0000000000049947 */ /* 0x000fea0003800000 */
[----:B------:R4:W5:Y:S02]  /*2a60*/  LDG.E.LTC128B.U16 R40, desc[UR36][R68.64+0x12] ;  /* 0x0000122444287981 */ /* 0x000964000c1e1520 */
.L_x_43:
[----:B------:R-:W-:Y:S05]  /*2a70*/  BSYNC B1 ;  /* 0x0000000000017941 */ /* 0x000fea0003800000 */
.L_x_42:
[----:B-1---5:R-:W-:Y:S01]  /*2a80*/  HADD2.F32 R43, -RZ, R40.H0_H0 ;  /* 0x20000028ff2b7230 */ /* 0x022fe20000004100 */
[----:B------:R-:W-:Y:S01]  /*2a90*/  ISETP.GT.AND P2, PT, R3, 0x8, P0 ;  /* 0x000000080300780c */ /* 0x000fe20000744270 */
[----:B------:R-:W-:Y:S03]  /*2aa0*/  BSSY B1, `(.L_x_44) ;  /* 0x000000a000017945 */ /* 0x000fe60003800000 */
[----:B------:R-:W-:Y:S01]  /*2ab0*/  FMUL R42, R43, R58 ;  /* 0x0000003a2b2a7220 */ /* 0x000fe20000400000 */
[----:B------:R-:W-:-:S03]  /*2ac0*/  @P1 IMAD.MOV.U32 R43, RZ, RZ, R61 ;  /* 0x000000ffff2b1224 */ /* 0x000fc600078e003d */
[----:B------:R-:W-:-:S05]  /*2ad0*/  FFMA R42, R45, R56, R42 ;  /* 0x000000382d2a7223 */ /* 0x000fca000000002a */
[----:B------:R-:W-:-:S04]  /*2ae0*/  F2FP.F16.F32.PACK_AB R42, RZ, R42 ;  /* 0x0000002aff2a723e */ /* 0x000fc800000000ff */
[----:B------:R-:W-:Y:S01]  /*2af0*/  PRMT R44, R42, 0x7610, R44 ;  /* 0x000076102a2c7816 */ /* 0x000fe2000000002c */
[----:B------:R-:W-:-:S05]  /*2b00*/  @P1 IMAD.MOV.U32 R42, RZ, RZ, R60 ;  /* 0x000000ffff2a1224 */ /* 0x000fca00078e003c */
[----:B------:R1:W-:Y:S01]  /*2b10*/  @P1 STG.E.U16 desc[UR36][R42.64+0x12], R44 ;  /* 0x0000122c2a001986 */ /* 0x0003e2000c101524 */
[----:B------:R-:W-:Y:S05]  /*2b20*/  @!P2 BRA `(.L_x_45) ;  /* 0x000000000004a947 */ /* 0x000fea0003800000 */
[----:B------:R0:W5:Y:S02]  /*2b30*/  LDG.E.LTC128B.U16 R40, desc[UR36][R72.64+0x10] ;  /* 0x0000102448287981 */ /* 0x000164000c1e1520 */
.L_x_45:
[----:B------:R-:W-:Y:S05]  /*2b40*/  BSYNC B1 ;  /* 0x0000000000017941 */ /* 0x000fea0003800000 */
.L_x_44:
        /* <DEDUP_REMOVED lines=12> */
.L_x_47:
[----:B------:R-:W-:Y:S05]  /*2c10*/  BSYNC B1 ;  /* 0x0000000000017941 */ /* 0x000fea0003800000 */
.L_x_46:
        /* <DEDUP_REMOVED lines=12> */
.L_x_49:
[----:B------:R-:W-:Y:S05]  /*2ce0*/  BSYNC B1 ;  /* 0x0000000000017941 */ /* 0x000fea0003800000 */
.L_x_48:
        /* <DEDUP_REMOVED lines=12> */
.L_x_51:
[----:B------:R-:W-:Y:S05]  /*2db0*/  BSYNC B1 ;  /* 0x0000000000017941 */ /* 0x000fea0003800000 */
.L_x_50:
        /* <DEDUP_REMOVED lines=12> */
.L_x_53:
[----:B------:R-:W-:Y:S05]  /*2e80*/  BSYNC B1 ;  /* 0x0000000000017941 */ /* 0x000fea0003800000 */
.L_x_52:
        /* <DEDUP_REMOVED lines=12> */
.L_x_55:
[----:B------:R-:W-:Y:S05]  /*2f50*/  BSYNC B1 ;  /* 0x0000000000017941 */ /* 0x000fea0003800000 */
.L_x_54:
        /* <DEDUP_REMOVED lines=12> */
.L_x_57:
[----:B------:R-:W-:Y:S05]  /*3020*/  BSYNC B1 ;  /* 0x0000000000017941 */ /* 0x000fea0003800000 */
.L_x_56:
        /* <DEDUP_REMOVED lines=12> */
.L_x_59:
[----:B------:R-:W-:Y:S05]  /*30f0*/  BSYNC B1 ;  /* 0x0000000000017941 */ /* 0x000fea0003800000 */
.L_x_58:
        /* <DEDUP_REMOVED lines=12> */
.L_x_61:
[----:B------:R-:W-:Y:S05]  /*31c0*/  BSYNC B1 ;  /* 0x0000000000017941 */ /* 0x000fea0003800000 */
.L_x_60:
[----:B-1---5:R-:W-:Y:S01]  /*31d0*/  HADD2.F32 R43, -RZ, R40.H0_H0 ;  /* 0x20000028ff2b7230 */ /* 0x022fe20000004100 */
[----:B------:R-:W-:Y:S01]  /*31e0*/  ISETP.GT.AND P1, PT, R3, 0x19, P0 ;  /* 0x000000190300780c */ /* 0x000fe20000724270 */
[----:B------:R-:W-:Y:S01]  /*31f0*/  @P2 IMAD.MOV.U32 R42, RZ, RZ, R70 ;  /* 0x000000ffff2a2224 */ /* 0x000fe200078e0046 */
[----:B------:R-:W-:Y:S01]  /*3200*/  IADD3 R75, P0, R75, 0x80, RZ ;  /* 0x000000804b4b7810 */ /* 0x000fe20007f1e0ff */
[----:B------:R-:W-:Y:S01]  /*3210*/  BSSY B1, `(.L_x_62) ;  /* 0x000000a000017945 */ /* 0x000fe20003800000 */
[----:B------:R-:W-:-:S03]  /*3220*/  FMUL R43, R43, R58 ;  /* 0x0000003a2b2b7220 */ /* 0x000fc60000400000 */
[----:B------:R-:W-:Y:S02]  /*3230*/  IMAD.X R63, RZ, RZ, R63, P0 ;  /* 0x000000ffff3f7224 */ /* 0x000fe400000e063f */
[----:B------:R-:W-:-:S05]  /*3240*/  FFMA R43, R54, R56, R43 ;  /* 0x00000038362b7223 */ /* 0x000fca000000002b */
[----:B------:R-:W-:-:S04]  /*3250*/  F2FP.F16.F32.PACK_AB R43, RZ, R43 ;  /* 0x0000002bff2b723e */ /* 0x000fc800000000ff */
[----:B------:R-:W-:Y:S01]  /*3260*/  PRMT R44, R43, 0x7610, R44 ;  /* 0x000076102b2c7816 */ /* 0x000fe2000000002c */
[----:B------:R-:W-:-:S05]  /*3270*/  @P2 IMAD.MOV.U32 R43, RZ, RZ, R71 ;  /* 0x000000ffff2b2224 */ /* 0x000fca00078e0047 */
[----:B------:R1:W-:Y:S01]  /*3280*/  @P2 STG.E.U16 desc[UR36][R42.64+0x30], R44 ;  /* 0x0000302c2a002986 */ /* 0x0003e2000c101524 */
[----:B------:R-:W-:Y:S05]  /*3290*/  @!P1 BRA `(.L_x_63) ;  /* 0x0000000000049947 */ /* 0x000fea0003800000 */
[----:B------:R0:W5:Y:S02]  /*32a0*/  LDG.E.LTC128B.U16 R40, desc[UR36][R72.64+0x32] ;  /* 0x0000322448287981 */ /* 0x000164000c1e1520 */
.L_x_63:
[----:B------:R-:W-:Y:S05]  /*32b0*/  BSYNC B1 ;  /* 0x0000000000017941 */ /* 0x000fea0003800000 */
.L_x_62:
[----:B-1---5:R-:W-:Y:S01]  /*32c0*/  HADD2.F32 R43, -RZ, R40.H0_H0 ;  /* 0x20000028ff2b7230 */ /* 0x022fe20000004100 */
[----:B------:R-:W-:Y:S01]  /*32d0*/  ISETP.GT.AND P0, PT, R59, 0x80, PT ;  /* 0x000000803b00780c */ /* 0x000fe20003f04270 */
[----:B------:R-:W-:-:S03]  /*32e0*/  IMAD R42, R63, R20, RZ ;  /* 0x000000143f2a7224 */ /* 0x000fc600078e02ff */
[----:B------:R-:W-:Y:S01]  /*32f0*/  FMUL R44, R43, R58 ;  /* 0x0000003a2b2c7220 */ /* 0x000fe20000400000 */
[----:B------:R-:W-:Y:S01]  /*3300*/  IMAD R53, R75, R21, R42 ;  /* 0x000000154b357224 */ /* 0x000fe200078e022a */
[----:B------:R-:W-:Y:S01]  /*3310*/  ISETP.GT.AND P3, PT, R3, RZ, P0 ;  /* 0x000000ff0300720c */ /* 0x000fe20000764270 */
[----:B------:R-:W-:-:S04]  /*3320*/  IMAD.WIDE.U32 R42, R75, R20, R12 ;  /* 0x000000144b2a7225 */ /* 0x000fc800078e000c */
[----:B------:R-:W-:Y:S01]  /*3330*/  FFMA R55, R55, R56, R44 ;  /* 0x0000003837377223 */ /* 0x000fe2000000002c */
[----:B------:R-:W-:Y:S01]  /*3340*/  IMAD.IADD R21, R43, 0x1, R53 ;  /* 0x000000012b157824 */ /* 0x000fe200078e0235 */
[----:B------:R-:W-:-:S03]  /*3350*/  LEA R44, P2, R42, R8, 0x1 ;  /* 0x000000082a2c7211 */ /* 0x000fc600078408ff */
[----:B------:R-:W-:Y:S02]  /*3360*/  F2FP.F16.F32.PACK_AB R55, RZ, R55 ;  /* 0x00000037ff37723e */ /* 0x000fe400000000ff */
[----:B------:R-:W-:-:S03]  /*3370*/  LEA.HI.X R45, R42, R9, R21, 0x1, P2 ;  /* 0x000000092a2d7211 */ /* 0x000fc600010f0c15 */
[----:B------:R1:W-:Y:S04]  /*3380*/  @P1 STG.E.U16 desc[UR36][R70.64+0x32], R55 ;  /* 0x0000323746001986 */ /* 0x0003e8000c101524 */
[----:B------:R-:W2:Y:S01]  /*3390*/  @P3 LDG.E.LTC128B.U16 R40, desc[UR36][R44.64] ;  /* 0x000000242c283981 */ /* 0x000ea2000c1e1520 */
[----:B------:R-:W-:Y:S01]  /*33a0*/  IMAD.WIDE.U32 R42, R75, R20, R6 ;  /* 0x000000144b2a7225 */ /* 0x000fe200078e0006 */
[C---:B------:R-:W-:Y:S01]  /*33b0*/  SHF.L.U64.HI R51, R4.reuse, 0x8, R5 ;  /* 0x0000000804337819 */ /* 0x040fe20000010205 */
[----:B------:R-:W-:Y:S01]  /*33c0*/  BSSY B1, `(.L_x_64) ;  /* 0x0000011000017945 */ /* 0x000fe20003800000 */
[----:B------:R-:W-:Y:S01]  /*33d0*/  ISETP.GT.AND P2, PT, R3, 0x1, P0 ;  /* 0x000000010300780c */ /* 0x000fe20000744270 */
[----:B------:R-:W-:Y:S02]  /*33e0*/  IMAD.IADD R43, R53, 0x1, R43 ;  /* 0x00000001352b7824 */ /* 0x000fe400078e022b */
[----:B------:R-:W-:-:S02]  /*33f0*/  IMAD.SHL.U32 R49, R4, 0x100, RZ ;  /* 0x0000010004317824 */ /* 0x000fc400078e00ff */
[----:B------:R-:W-:-:S03]  /*3400*/  IMAD.WIDE.U32 R46, R57, R10, R42 ;  /* 0x0000000a392e7225 */ /* 0x000fc600078e002a */
[----:B------:R-:W-:Y:S01]  /*3410*/  IADD3 R42, P1, R49, R60, RZ ;  /* 0x0000003c312a7210 */ /* 0x000fe20007f3e0ff */
[----:B------:R-:W-:Y:S01]  /*3420*/  IMAD.IADD R5, R67, 0x1, R47 ;  /* 0x0000000143057824 */ /* 0x000fe200078e022f */
[----:B------:R-:W-:-:S03]  /*3430*/  LEA R4, P4, R46, R8, 0x1 ;  /* 0x000000082e047211 */ /* 0x000fc600078808ff */
[----:B------:R-:W-:Y:S01]  /*3440*/  IMAD.X R43, R51, 0x1, R61, P1 ;  /* 0x00000001332b7824 */ /* 0x000fe200008e063d */
[----:B------:R-:W-:Y:S01]  /*3450*/  LEA.HI.X R5, R46, R9, R5, 0x1, P4 ;  /* 0x000000092e057211 */ /* 0x000fe200020f0c05 */
[----:B--2---:R-:W-:-:S05]  /*3460*/  HADD2.F32 R21, -RZ, R40.H0_H0 ;  /* 0x20000028ff157230 */ /* 0x004fca0000004100 */
[----:B------:R-:W-:-:S04]  /*3470*/  FMUL R21, R21, R58 ;  /* 0x0000003a15157220 */ /* 0x000fc80000400000 */
[----:B------:R-:W-:-:S05]  /*3480*/  FFMA R21, R24, R56, R21 ;  /* 0x0000003818157223 */ /* 0x000fca0000000015 */
[----:B------:R-:W-:-:S05]  /*3490*/  F2FP.F16.F32.PACK_AB R21, RZ, R21 ;  /* 0x00000015ff15723e */ /* 0x000fca00000000ff */
[----:B------:R1:W-:Y:S01]  /*34a0*/  @P3 STG.E.U16 desc[UR36][R42.64], R21 ;  /* 0x000000152a003986 */ /* 0x0003e2000c101524 */
[----:B------:R-:W-:Y:S05]  /*34b0*/  @!P2 BRA `(.L_x_65) ;  /* 0x000000000004a947 */ /* 0x000fea0003800000 */
[----:B------:R2:W5:Y:S02]  /*34c0*/  LDG.E.LTC128B.U16 R40, desc[UR36][R4.64+0x2] ;  /* 0x0000022404287981 */ /* 0x000564000c1e1520 */
.L_x_65:
[----:B------:R-:W-:Y:S05]  /*34d0*/  BSYNC B1 ;  /* 0x0000000000017941 */ /* 0x000fea0003800000 */
.L_x_64:
[----:B-----5:R-:W-:Y:S01]  /*34e0*/  HADD2.F32 R15, -RZ, R40.H0_H0 ;  /* 0x20000028ff0f7230 */ /* 0x020fe20000004100 */
[----:B------:R-:W-:Y:S01]  /*34f0*/  ISETP.GT.AND P1, PT, R59, 0x88, PT ;  /* 0x000000883b00780c */ /* 0x000fe20003f24270 */
[----:B-1----:R-:W-:Y:S01]  /*3500*/  IMAD.WIDE.U32 R20, R75, R20, R64 ;  /* 0x000000144b147225 */ /* 0x002fe200078e0040 */
[----:B------:R-:W-:Y:S03]  /*3510*/  BSSY B1, `(.L_x_66) ;  /* 0x0000011000017945 */ /* 0x000fe60003800000 */
[----:B------:R-:W-:Y:S01]  /*3520*/  FMUL R12, R15, R58 ;  /* 0x0000003a0f0c7220 */ /* 0x000fe20000400000 */
[----:B------:R-:W-:Y:S01]  /*3530*/  IMAD.IADD R53, R53, 0x1, R21 ;  /* 0x0000000135357824 */ /* 0x000fe200078e0215 */
[----:B------:R-:W-:Y:S02]  /*3540*/  IADD3 R15, P5, R14, R20, RZ ;  /* 0x000000140e0f7210 */ /* 0x000fe40007fbe0ff */
[----:B------:R-:W-:Y:S01]  /*3550*/  FFMA R12, R25, R56, R12 ;  /* 0x00000038190c7223 */ /* 0x000fe2000000000c */
[----:B------:R-:W-:-:S02]  /*3560*/  IADD3 R14, P4, R6, R20, RZ ;  /* 0x00000014060e7210 */ /* 0x000fc40007f9e0ff */
[----:B------:R-:W-:Y:S01]  /*3570*/  IMAD.X R20, R53, 0x1, R13, P5 ;  /* 0x0000000135147824 */ /* 0x000fe200028e060d */
[----:B------:R-:W-:Y:S02]  /*3580*/  ISETP.GT.AND P3, PT, R3, RZ, P1 ;  /* 0x000000ff0300720c */ /* 0x000fe40000f64270 */
[----:B------:R-:W-:Y:S02]  /*3590*/  F2FP.F16.F32.PACK_AB R21, RZ, R12 ;  /* 0x0000000cff15723e */ /* 0x000fe400000000ff */
[----:B------:R-:W-:Y:S02]  /*35a0*/  LEA R12, P5, R15, R8, 0x1 ;  /* 0x000000080f0c7211 */ /* 0x000fe400078a08ff */
[----:B------:R-:W-:Y:S01]  /*35b0*/  PRMT R24, R21, 0x7610, R24 ;  /* 0x0000761015187816 */ /* 0x000fe20000000018 */
[----:B------:R-:W-:Y:S01]  /*35c0*/  @P2 IMAD.MOV.U32 R21, RZ, RZ, R43 ;  /* 0x000000ffff152224 */ /* 0x000fe200078e002b */
[----:B------:R-:W-:Y:S01]  /*35d0*/  LEA.HI.X R13, R15, R9, R20, 0x1, P5 ;  /* 0x000000090f0d7211 */ /* 0x000fe200028f0c14 */
[----:B------:R-:W-:-:S05]  /*35e0*/  @P2 IMAD.MOV.U32 R20, RZ, RZ, R42 ;  /* 0x000000ffff142224 */ /* 0x000fca00078e002a */
[----:B------:R1:W-:Y:S01]  /*35f0*/  @P2 STG.E.U16 desc[UR36][R20.64+0x2], R24 ;  /* 0x0000021814002986 */ /* 0x0003e2000c101524 */
[----:B------:R-:W-:Y:S05]  /*3600*/  @!P3 BRA `(.L_x_67) ;  /* 0x000000000004b947 */ /* 0x000fea0003800000 */
[----:B------:R0:W5:Y:S02]  /*3610*/  LDG.E.LTC128B.U16 R40, desc[UR36][R12.64] ;  /* 0x000000240c287981 */ /* 0x000164000c1e1520 */
.L_x_67:
[----:B------:R-:W-:Y:S05]  /*3620*/  BSYNC B1 ;  /* 0x0000000000017941 */ /* 0x000fea0003800000 */
.L_x_66:
[----:B0----5:R-:W-:Y:S01]  /*3630*/  HADD2.F32 R13, -RZ, R40.H0_H0 ;  /* 0x20000028ff0d7230 */ /* 0x021fe20000004100 */
[----:B------:R-:W-:Y:S01]  /*3640*/  ISETP.GT.AND P2, PT, R3, 0x1, P1 ;  /* 0x000000010300780c */ /* 0x000fe20000f44270 */
[----:B------:R-:W-:Y:S01]  /*3650*/  IMAD.X R15, R7, 0x1, R53, P4 ;  /* 0x00000001070f7824 */ /* 0x000fe200020e0635 */
[----:B------:R-:W-:Y:S01]  /*3660*/  IADD3 R6, P4, R42, R11, RZ ;  /* 0x0000000b2a067210 */ /* 0x000fe20007f9e0ff */
[----:B------:R-:W-:Y:S01]  /*3670*/  BSSY B1, `(.L_x_68) ;  /* 0x000000c000017945 */ /* 0x000fe20003800000 */
[----:B------:R-:W-:Y:S01]  /*3680*/  FMUL R7, R13, R58 ;  /* 0x0000003a0d077220 */ /* 0x000fe20000400000 */
[----:B------:R-:W-:-:S04]  /*3690*/  IMAD.WIDE.U32 R12, R57, R10, R14 ;  /* 0x0000000a390c7225 */ /* 0x000fc800078e000e */
[----:B------:R-:W-:Y:S01]  /*36a0*/  FFMA R7, R26, R56, R7 ;  /* 0x000000381a077223 */ /* 0x000fe20000000007 */
[----:B------:R-:W-:Y:S01]  /*36b0*/  IMAD.IADD R67, R67, 0x1, R13 ;  /* 0x0000000143437824 */ /* 0x000fe200078e020d */
[----:B------:R-:W-:-:S03]  /*36c0*/  LEA R8, P5, R12, R8, 0x1 ;  /* 0x000000080c087211 */ /* 0x000fc600078a08ff */
[----:B------:R-:W-:Y:S01]  /*36d0*/  F2FP.F16.F32.PACK_AB R10, RZ, R7 ;  /* 0x00000007ff0a723e */ /* 0x000fe200000000ff */
[----:B------:R-:W-:Y:S01]  /*36e0*/  IMAD.X R7, R43, 0x1, R41, P4 ;  /* 0x000000012b077824 */ /* 0x000fe200020e0629 */
[----:B------:R-:W-:-:S04]  /*36f0*/  LEA.HI.X R9, R12, R9, R67, 0x1, P5 ;  /* 0x000000090c097211 */ /* 0x000fc800028f0c43 */
[----:B------:R0:W-:Y:S01]  /*3700*/  @P3 STG.E.U16 desc[UR36][R6.64], R10 ;  /* 0x0000000a06003986 */ /* 0x0001e2000c101524 */
[----:B------:R-:W-:Y:S05]  /*3710*/  @!P2 BRA `(.L_x_69) ;  /* 0x000000000004a947 */ /* 0x000fea0003800000 */
[----:B------:R0:W5:Y:S02]  /*3720*/  LDG.E.LTC128B.U16 R40, desc[UR36][R8.64+0x2] ;  /* 0x0000022408287981 */ /* 0x000164000c1e1520 */
.L_x_69:
[----:B------:R-:W-:Y:S05]  /*3730*/  BSYNC B1 ;  /* 0x0000000000017941 */ /* 0x000fea0003800000 */
.L_x_68:
[----:B-----5:R-:W-:Y:S01]  /*3740*/  HADD2.F32 R13, -RZ, R40.H0_H0 ;  /* 0x20000028ff0d7230 */ /* 0x020fe20000004100 */
[----:B------:R-:W-:Y:S01]  /*3750*/  ISETP.GT.AND P3, PT, R3, 0x8, P0 ;  /* 0x000000080300780c */ /* 0x000fe20000764270 */
[----:B------:R-:W-:Y:S03]  /*3760*/  BSSY B1, `(.L_x_70) ;  /* 0x0000007000017945 */ /* 0x000fe60003800000 */
[----:B0-----:R-:W-:-:S04]  /*3770*/  FMUL R10, R13, R58 ;  /* 0x0000003a0d0a7220 */ /* 0x001fc80000400000 */
[----:B------:R-:W-:-:S05]  /*3780*/  FFMA R10, R27, R56, R10 ;  /* 0x000000381b0a7223 */ /* 0x000fca000000000a */
[----:B------:R-:W-:-:S05]  /*3790*/  F2FP.F16.F32.PACK_AB R10, RZ, R10 ;  /* 0x0000000aff0a723e */ /* 0x000fca00000000ff */
[----:B------:R0:W-:Y:S01]  /*37a0*/  @P2 STG.E.U16 desc[UR36][R6.64+0x2], R10 ;  /* 0x0000020a06002986 */ /* 0x0001e2000c101524 */
[----:B------:R-:W-:Y:S05]  /*37b0*/  @!P3 BRA `(.L_x_71) ;  /* 0x000000000004b947 */ /* 0x000fea0003800000 */
[----:B------:R0:W5:Y:S02]  /*37c0*/  LDG.E.LTC128B.U16 R40, desc[UR36][R4.64+0x10] ;  /* 0x0000102404287981 */ /* 0x000164000c1e1520 */
.L_x_71:
[----:B------:R-:W-:Y:S05]  /*37d0*/  BSYNC B1 ;  /* 0x0000000000017941 */ /* 0x000fea0003800000 */
.L_x_70:
[----:B0----5:R-:W-:Y:S01]  /*37e0*/  HADD2.F32 R7, -RZ, R40.H0_H0 ;  /* 0x20000028ff077230 */ /* 0x021fe20000004100 */
[----:B------:R-:W-:Y:S01]  /*37f0*/  ISETP.GT.AND P2, PT, R3, 0x9, P0 ;  /* 0x000000090300780c */ /* 0x000fe20000744270 */
[----:B------:R-:W-:Y:S01]  /*3800*/  IMAD.MOV.U32 R12, RZ, RZ, R42 ;  /* 0x000000ffff0c7224 */ /* 0x000fe200078e002a */
[----:B------:R-:W-:Y:S01]  /*3810*/  BSSY B1, `(.L_x_72) ;  /* 0x0000008000017945 */ /* 0x000fe20003800000 */
[----:B------:R-:W-:Y:S02]  /*3820*/  IMAD.MOV.U32 R13, RZ, RZ, R43 ;  /* 0x000000ffff0d7224 */ /* 0x000fe400078e002b */
[----:B------:R-:W-:-:S04]  /*3830*/  FMUL R7, R7, R58 ;  /* 0x0000003a07077220 */ /* 0x000fc80000400000 */
[----:B------:R-:W-:-:S05]  /*3840*/  FFMA R7, R28, R56, R7 ;  /* 0x000000381c077223 */ /* 0x000fca0000000007 */
[----:B------:R-:W-:-:S05]  /*3850*/  F2FP.F16.F32.PACK_AB R7, RZ, R7 ;  /* 0x00000007ff07723e */ /* 0x000fca00000000ff */
[----:B------:R0:W-:Y:S01]  /*3860*/  @P3 STG.E.U16 desc[UR36][R12.64+0x10], R7 ;  /* 0x000010070c003986 */ /* 0x0001e2000c101524 */
[----:B------:R-:W-:Y:S05]  /*3870*/  @!P2 BRA `(.L_x_73) ;  /* 0x000000000004a947 */ /* 0x000fea0003800000 */
[----:B------:R0:W5:Y:S02]  /*3880*/  LDG.E.LTC128B.U16 R40, desc[UR36][R4.64+0x12] ;  /* 0x0000122404287981 */ /* 0x000164000c1e1520 */
.L_x_73:
[----:B------:R-:W-:Y:S05]  /*3890*/  BSYNC B1 ;  /* 0x0000000000017941 */ /* 0x000fea0003800000 */
.L_x_72:
[----:B0----5:R-:W-:Y:S01]  /*38a0*/  HADD2.F32 R7, -RZ, R40.H0_H0 ;  /* 0x20000028ff077230 */ /* 0x021fe20000004100 */
[----:B------:R-:W-:Y:S01]  /*38b0*/  ISETP.GT.AND P4, PT, R3, 0x8, P1 ;  /* 0x000000080300780c */ /* 0x000fe20000f84270 */
[----:B------:R-:W-:Y:S03]  /*38c0*/  BSSY B1, `(.L_x_74) ;  /* 0x0000007000017945 */ /* 0x000fe60003800000 */
[----:B------:R-:W-:-:S04]  /*38d0*/  FMUL R6, R7, R58 ;  /* 0x0000003a07067220 */ /* 0x000fc80000400000 */
[----:B------:R-:W-:-:S05]  /*38e0*/  FFMA R6, R29, R56, R6 ;  /* 0x000000381d067223 */ /* 0x000fca0000000006 */
[----:B------:R-:W-:-:S05]  /*38f0*/  F2FP.F16.F32.PACK_AB R6, RZ, R6 ;  /* 0x00000006ff06723e */ /* 0x000fca00000000ff */
[----:B------:R0:W-:Y:S01]  /*3900*/  @P2 STG.E.U16 desc[UR36][R12.64+0x12], R6 ;  /* 0x000012060c002986 */ /* 0x0001e2000c101524 */
[----:B------:R-:W-:Y:S05]  /*3910*/  @!P4 BRA `(.L_x_75) ;  /* 0x000000000004c947 */ /* 0x000fea0003800000 */
[----:B------:R0:W5:Y:S02]  /*3920*/  LDG.E.LTC128B.U16 R40, desc[UR36][R8.64+0x10] ;  /* 0x0000102408287981 */ /* 0x000164000c1e1520 */
.L_x_75:
[----:B------:R-:W-:Y:S05]  /*3930*/  BSYNC B1 ;  /* 0x0000000000017941 */ /* 0x000fea0003800000 */
.L_x_74:
[----:B-----5:R-:W-:Y:S01]  /*3940*/  HADD2.F32 R7, -RZ, R40.H0_H0 ;  /* 0x20000028ff077230 */ /* 0x020fe20000004100 */
[----:B0-----:R-:W-:Y:S01]  /*3950*/  IADD3 R6, P3, R11, R42, RZ ;  /* 0x0000002a0b067210 */ /* 0x001fe20007f7e0ff */
[----:B------:R-:W-:Y:S01]  /*3960*/  BSSY B1, `(.L_x_76) ;  /* 0x0000009000017945 */ /* 0x000fe20003800000 */
[----:B------:R-:W-:Y:S02]  /*3970*/  ISETP.GT.AND P2, PT, R3, 0x9, P1 ;  /* 0x000000090300780c */ /* 0x000fe40000f44270 */
[----:B------:R-:W-:-:S04]  /*3980*/  FMUL R7, R7, R58 ;  /* 0x0000003a07077220 */ /* 0x000fc80000400000 */
[----:B------:R-:W-:-:S05]  /*3990*/  FFMA R7, R30, R56, R7 ;  /* 0x000000381e077223 */ /* 0x000fca0000000007 */
[----:B------:R-:W-:Y:S01]  /*39a0*/  F2FP.F16.F32.PACK_AB R10, RZ, R7 ;  /* 0x00000007ff0a723e */ /* 0x000fe200000000ff */
[----:B------:R-:W-:-:S05]  /*39b0*/  IMAD.X R7, R41, 0x1, R43, P3 ;  /* 0x0000000129077824 */ /* 0x000fca00018e062b */
[----:B------:R0:W-:Y:S01]  /*39c0*/  @P4 STG.E.U16 desc[UR36][R6.64+0x10], R10 ;  /* 0x0000100a06004986 */ /* 0x0001e2000c101524 */
[----:B------:R-:W-:Y:S05]  /*39d0*/  @!P2 BRA `(.L_x_77) ;  /* 0x000000000004a947 */ /* 0x000fea0003800000 */
[----:B------:R0:W5:Y:S02]  /*39e0*/  LDG.E.LTC128B.U16 R40, desc[UR36][R8.64+0x12] ;  /* 0x0000122408287981 */ /* 0x000164000c1e1520 */
.L_x_77:
[----:B------:R-:W-:Y:S05]  /*39f0*/  BSYNC B1 ;  /* 0x0000000000017941 */ /* 0x000fea0003800000 */
.L_x_76:
[----:B0----5:R-:W-:Y:S01]  /*3a00*/  HADD2.F32 R7, -RZ, R40.H0_H0 ;  /* 0x20000028ff077230 */ /* 0x021fe20000004100 */
[----:B------:R-:W-:Y:S01]  /*3a10*/  ISETP.GT.AND P3, PT, R3, 0x10, P0 ;  /* 0x000000100300780c */ /* 0x000fe20000764270 */
[----:B------:R-:W-:Y:S03]  /*3a20*/  BSSY B1, `(.L_x_78) ;  /* 0x0000009000017945 */ /* 0x000fe60003800000 */
[----:B------:R-:W-:-:S04]  /*3a30*/  FMUL R6, R7, R58 ;  /* 0x0000003a07067220 */ /* 0x000fc80000400000 */
[----:B------:R-:W-:Y:S01]  /*3a40*/  FFMA R31, R31, R56, R6 ;  /* 0x000000381f1f7223 */ /* 0x000fe20000000006 */
[----:B------:R-:W-:-:S04]  /*3a50*/  IADD3 R6, P4, P5, R11, R60, R49 ;  /* 0x0000003c0b067210 */ /* 0x000fc80007d9e031 */
[----:B------:R-:W-:Y:S02]  /*3a60*/  F2FP.F16.F32.PACK_AB R31, RZ, R31 ;  /* 0x0000001fff1f723e */ /* 0x000fe400000000ff */
[----:B------:R-:W-:-:S05]  /*3a70*/  IADD3.X R7, R41, R61, R51, P4, P5 ;  /* 0x0000003d29077210 */ /* 0x000fca00027ea433 */
[----:B------:R0:W-:Y:S01]  /*3a80*/  @P2 STG.E.U16 desc[UR36][R6.64+0x12], R31 ;  /* 0x0000121f06002986 */ /* 0x0001e2000c101524 */
[----:B------:R-:W-:Y:S05]  /*3a90*/  @!P3 BRA `(.L_x_79) ;  /* 0x000000000004b947 */ /* 0x000fea0003800000 */
[----:B------:R0:W5:Y:S02]  /*3aa0*/  LDG.E.LTC128B.U16 R40, desc[UR36][R4.64+0x20] ;  /* 0x0000202404287981 */ /* 0x000164000c1e1520 */
.L_x_79:
[----:B------:R-:W-:Y:S05]  /*3ab0*/  BSYNC B1 ;  /* 0x0000000000017941 */ /* 0x000fea0003800000 */
.L_x_78:
[----:B-----5:R-:W-:Y:S01]  /*3ac0*/  HADD2.F32 R11, -RZ, R40.H0_H0 ;  /* 0x20000028ff0b7230 */ /* 0x020fe20000004100 */
        /* <DEDUP_REMOVED lines=8> */
.L_x_81:
[----:B------:R-:W-:Y:S05]  /*3b50*/  BSYNC B1 ;  /* 0x0000000000017941 */ /* 0x000fea0003800000 */
.L_x_80:
        /* <DEDUP_REMOVED lines=9> */
.L_x_83:
[----:B------:R-:W-:Y:S05]  /*3bf0*/  BSYNC B1 ;  /* 0x0000000000017941 */ /* 0x000fea0003800000 */
.L_x_82:
        /* <DEDUP_REMOVED lines=9> */
.L_x_85:
[----:B------:R-:W-:Y:S05]  /*3c90*/  BSYNC B1 ;  /* 0x0000000000017941 */ /* 0x000fea0003800000 */
.L_x_84:
        /* <DEDUP_REMOVED lines=9> */
.L_x_87:
[----:B------:R-:W-:Y:S05]  /*3d30*/  BSYNC B1 ;  /* 0x0000000000017941 */ /* 0x000fea0003800000 */
.L_x_86:
        /* <DEDUP_REMOVED lines=9> */
.L_x_89:
[----:B------:R-:W-:Y:S05]  /*3dd0*/  BSYNC B1 ;  /* 0x0000000000017941 */ /* 0x000fea0003800000 */
.L_x_88:
[----:B0-2--5:R-:W-:Y:S01]  /*3de0*/  HADD2.F32 R5, -RZ, R40.H0_H0 ;  /* 0x20000028ff057230 */ /* 0x025fe20000004100 */
        /* <DEDUP_REMOVED lines=8> */
.L_x_91:
[----:B------:R-:W-:Y:S05]  /*3e70*/  BSYNC B1 ;  /* 0x0000000000017941 */ /* 0x000fea0003800000 */
.L_x_90:
[----:B-----5:R-:W-:Y:S01]  /*3e80*/  HADD2.F32 R5, -RZ, R40.H0_H0 ;  /* 0x20000028ff057230 */ /* 0x020fe20000004100 */
[----:B------:R-:W-:Y:S01]  /*3e90*/  ISETP.GT.AND P1, PT, R3, 0x19, P1 ;  /* 0x000000190300780c */ /* 0x000fe20000f24270 */
[----:B0-----:R-:W-:Y:S01]  /*3ea0*/  @P2 IMAD.MOV.U32 R4, RZ, RZ, R6 ;  /* 0x000000ffff042224 */ /* 0x001fe200078e0006 */
        /* <DEDUP_REMOVED lines=9> */
.L_x_93:
[----:B------:R-:W-:Y:S05]  /*3f40*/  BSYNC B1 ;  /* 0x0000000000017941 */ /* 0x000fea0003800000 */
.L_x_92:
[----:B------:R-:W-:Y:S05]  /*3f50*/  @!P1 BRA `(.L_x_94) ;  /* 0x0000000800a89947 */ /* 0x000fea0003800000 */
[----:B-----5:R-:W-:-:S05]  /*3f60*/  HADD2.F32 R3, -RZ, R40.H0_H0 ;  /* 0x20000028ff037230 */ /* 0x020fca0000004100 */
[----:B0-----:R-:W-:-:S04]  /*3f70*/  FMUL R4, R3, R58 ;  /* 0x0000003a03047220 */ /* 0x001fc80000400000 */
[----:B------:R-:W-:-:S05]  /*3f80*/  FFMA R4, R39, R56, R4 ;  /* 0x0000003827047223 */ /* 0x000fca0000000004 */
[----:B------:R-:W-:-:S05]  /*3f90*/  F2FP.F16.F32.PACK_AB R4, RZ, R4 ;  /* 0x00000004ff04723e */ /* 0x000fca00000000ff */
[----:B------:R0:W-:Y:S01]  /*3fa0*/  STG.E.U16 desc[UR36][R6.64+0x32], R4 ;  /* 0x0000320406007986 */ /* 0x0001e2000c101524 */
[----:B------:R-:W-:Y:S05]  /*3fb0*/  BRA `(.L_x_94) ;  /* 0x0000000800907947 */ /* 0x000fea0003800000 */
.L_x_35:
[----:B------:R-:W-:Y:S01]  /*3fc0*/  ULDC.64 UR4, c[0x0][0x5c0] ;  /* 0x0001700000047ab9 */ /* 0x000fe20000000a00 */
[----:B------:R-:W-:Y:S01]  /*3fd0*/  ISETP.GT.AND P5, PT, R3, 0x1, P3 ;  /* 0x000000010300780c */ /* 0x000fe20001fa4270 */
[-C--:B------:R-:W-:Y:S01]  /*3fe0*/  FMUL R40, R40, R56.reuse ;  /* 0x0000003828287220 */ /* 0x080fe20000400000 */
[----:B------:R-:W-:Y:S01]  /*3ff0*/  LEA R6, P1, R66, UR4, 0x1 ;  /* 0x0000000442067c11 */ /* 0x000fe2000f8208ff */
[-C--:B------:R-:W-:Y:S01]  /*4000*/  FMUL R41, R41, R56.reuse ;  /* 0x0000003829297220 */ /* 0x080fe20000400000 */
[C---:B------:R-:W-:Y:S01]  /*4010*/  IMAD.SHL.U32 R21, R4.reuse, 0x10, RZ ;  /* 0x0000001004157824 */ /* 0x040fe200078e00ff */
[----:B------:R-:W-:Y:S01]  /*4020*/  SHF.L.U64.HI R15, R4, 0x4, R5 ;  /* 0x00000004040f7819 */ /* 0x000fe20000010205 */
[-C--:B------:R-:W-:Y:S01]  /*4030*/  FMUL R42, R42, R56.reuse ;  /* 0x000000382a2a7220 */ /* 0x080fe20000400000 */
[----:B------:R-:W-:Y:S01]  /*4040*/  LEA.HI.X R7, R66, UR5, R77, 0x1, P1 ;  /* 0x0000000542077c11 */ /* 0x000fe200088f0c4d */
[-C--:B------:R-:W-:Y:S01]  /*4050*/  FMUL R43, R43, R56.reuse ;  /* 0x000000382b2b7220 */ /* 0x080fe20000400000 */
[----:B------:R-:W-:Y:S01]  /*4060*/  ISETP.GT.AND P1, PT, R59, 0x8, PT ;  /* 0x000000083b00780c */ /* 0x000fe20003f24270 */
[----:B------:R-:W-:Y:S01]  /*4070*/  FMUL R44, R44, R56 ;  /* 0x000000382c2c7220 */ /* 0x000fe20000400000 */
[----:B------:R-:W-:Y:S01]  /*4080*/  F2FP.F16.F32.PACK_AB R40, RZ, R40 ;  /* 0x00000028ff28723e */ /* 0x000fe200000000ff */
[-C--:B------:R-:W-:Y:S01]  /*4090*/  FMUL R45, R45, R56.reuse ;  /* 0x000000382d2d7220 */ /* 0x080fe20000400000 */
[----:B------:R-:W-:Y:S01]  /*40a0*/  F2FP.F16.F32.PACK_AB R41, RZ, R41 ;  /* 0x00000029ff29723e */ /* 0x000fe200000000ff */
[----:B------:R-:W-:Y:S01]  /*40b0*/  FMUL R46, R46, R56 ;  /* 0x000000382e2e7220 */ /* 0x000fe20000400000 */
[----:B------:R-:W-:Y:S01]  /*40c0*/  IADD3 R8, P4, R21, R6, RZ ;  /* 0x0000000615087210 */ /* 0x000fe20007f9e0ff */
[----:B------:R-:W-:Y:S01]  /*40d0*/  @P0 STG.E.U16 desc[UR36][R6.64], R40 ;  /* 0x0000002806000986 */ /* 0x000fe2000c101524 */
[----:B------:R-:W-:Y:S01]  /*40e0*/  ISETP.GT.AND P2, PT, R3, RZ, P1 ;  /* 0x000000ff0300720c */ /* 0x000fe20000f44270 */
[-C--:B------:R-:W-:Y:S01]  /*40f0*/  FMUL R47, R47, R56.reuse ;  /* 0x000000382f2f7220 */ /* 0x080fe20000400000 */
[----:B------:R-:W-:Y:S01]  /*4100*/  ISETP.GT.AND P0, PT, R3, 0x1, P1 ;  /* 0x000000010300780c */ /* 0x000fe20000f04270 */
[----:B------:R-:W-:Y:S01]  /*4110*/  @P5 STG.E.U16 desc[UR36][R6.64+0x2], R41 ;  /* 0x0000022906005986 */ /* 0x000fe2000c101524 */
[----:B------:R-:W-:Y:S01]  /*4120*/  IMAD.X R9, R15, 0x1, R7, P4 ;  /* 0x000000010f097824 */ /* 0x000fe200020e0607 */
[C---:B------:R-:W-:Y:S01]  /*4130*/  ISETP.GT.AND P4, PT, R3.reuse, 0x8, P3 ;  /* 0x000000080300780c */ /* 0x040fe20001f84270 */
[-C--:B------:R-:W-:Y:S01]  /*4140*/  FMUL R48, R48, R56.reuse ;  /* 0x0000003830307220 */ /* 0x080fe20000400000 */
[----:B------:R-:W-:Y:S01]  /*4150*/  ISETP.GT.AND P5, PT, R3, 0x9, P3 ;  /* 0x000000090300780c */ /* 0x000fe20001fa4270 */
[----:B------:R-:W-:Y:S01]  /*4160*/  FMUL R49, R49, R56 ;  /* 0x0000003831317220 */ /* 0x000fe20000400000 */
[----:B------:R-:W-:Y:S01]  /*4170*/  F2FP.F16.F32.PACK_AB R42, RZ, R42 ;  /* 0x0000002aff2a723e */ /* 0x000fe200000000ff */
[-C--:B------:R-:W-:Y:S01]  /*4180*/  FMUL R50, R50, R56.reuse ;  /* 0x0000003832327220 */ /* 0x080fe20000400000 */
[----:B------:R-:W-:Y:S01]  /*4190*/  F2FP.F16.F32.PACK_AB R43, RZ, R43 ;  /* 0x0000002bff2b723e */ /* 0x000fe200000000ff */
[----:B------:R-:W-:Y:S01]  /*41a0*/  FMUL R51, R51, R56 ;  /* 0x0000003833337220 */ /* 0x000fe20000400000 */
[----:B------:R-:W-:Y:S01]  /*41b0*/  F2FP.F16.F32.PACK_AB R44, RZ, R44 ;  /* 0x0000002cff2c723e */ /* 0x000fe200000000ff */
[----:B------:R-:W-:Y:S01]  /*41c0*/  @P2 STG.E.U16 desc[UR36][R8.64], R42 ;  /* 0x0000002a08002986 */ /* 0x000fe2000c101524 */
[----:B------:R-:W-:Y:S01]  /*41d0*/  F2FP.F16.F32.PACK_AB R45, RZ, R45 ;  /* 0x0000002dff2d723e */ /* 0x000fe200000000ff */
[-C--:B------:R-:W-:Y:S01]  /*41e0*/  FMUL R53, R53, R56.reuse ;  /* 0x0000003835357220 */ /* 0x080fe20000400000 */
[C---:B------:R-:W-:Y:S01]  /*41f0*/  ISETP.GT.AND P2, PT, R3.reuse, 0x8, P1 ;  /* 0x000000080300780c */ /* 0x040fe20000f44270 */
[----:B------:R-:W-:Y:S01]  /*4200*/  @P0 STG.E.U16 desc[UR36][R8.64+0x2], R43 ;  /* 0x0000022b08000986 */ /* 0x000fe2000c101524 */
[C---:B------:R-:W-:Y:S01]  /*4210*/  ISETP.GT.AND P0, PT, R3.reuse, 0x9, P1 ;  /* 0x000000090300780c */ /* 0x040fe20000f04270 */
[----:B------:R-:W-:Y:S01]  /*4220*/  FMUL R52, R52, R56 ;  /* 0x0000003834347220 */ /* 0x000fe20000400000 */
[----:B------:R-:W-:Y:S01]  /*4230*/  F2FP.F16.F32.PACK_AB R46, RZ, R46 ;  /* 0x0000002eff2e723e */ /* 0x000fe200000000ff */
[----:B------:R-:W-:Y:S01]  /*4240*/  @P4 STG.E.U16 desc[UR36][R6.64+0x10], R44 ;  /* 0x0000102c06004986 */ /* 0x000fe2000c101524 */
[C---:B------:R-:W-:Y:S01]  /*4250*/  ISETP.GT.AND P4, PT, R3.reuse, 0x10, P3 ;  /* 0x000000100300780c */ /* 0x040fe20001f84270 */
[-C--:B------:R-:W-:Y:S01]  /*4260*/  FMUL R54, R54, R56.reuse ;  /* 0x0000003836367220 */ /* 0x080fe20000400000 */
[----:B------:R-:W-:Y:S01]  /*4270*/  F2FP.F16.F32.PACK_AB R47, RZ, R47 ;  /* 0x0000002fff2f723e */ /* 0x000fe200000000ff */
[----:B------:R-:W-:Y:S01]  /*4280*/  @P5 STG.E.U16 desc[UR36][R6.64+0x12], R45 ;  /* 0x0000122d06005986 */ /* 0x000fe2000c101524 */
[----:B------:R-:W-:Y:S01]  /*4290*/  ISETP.GT.AND P5, PT, R3, 0x11, P3 ;  /* 0x000000110300780c */ /* 0x000fe20001fa4270 */
[----:B------:R-:W-:Y:S01]  /*42a0*/  FMUL R55, R55, R56 ;  /* 0x0000003837377220 */ /* 0x000fe20000400000 */
[----:B------:R-:W-:Y:S01]  /*42b0*/  F2FP.F16.F32.PACK_AB R48, RZ, R48 ;  /* 0x00000030ff30723e */ /* 0x000fe200000000ff */
[----:B------:R-:W-:Y:S01]  /*42c0*/  @P2 STG.E.U16 desc[UR36][R8.64+0x10], R46 ;  /* 0x0000102e08002986 */ /* 0x000fe2000c101524 */
[----:B------:R-:W-:Y:S01]  /*42d0*/  F2FP.F16.F32.PACK_AB R49, RZ, R49 ;  /* 0x00000031ff31723e */ /* 0x000fe200000000ff */
[----:B------:R-:W-:Y:S01]  /*42e0*/  FMUL R24, R24, R56 ;  /* 0x0000003818187220 */ /* 0x000fe20000400000 */
[----:B------:R-:W-:Y:S01]  /*42f0*/  ISETP.GT.AND P2, PT, R3, 0x10, P1 ;  /* 0x000000100300780c */ /* 0x000fe20000f44270 */
[----:B------:R-:W-:Y:S01]  /*4300*/  @P0 STG.E.U16 desc[UR36][R8.64+0x12], R47 ;  /* 0x0000122f08000986 */ /* 0x000fe2000c101524 */
[----:B------:R-:W-:Y:S01]  /*4310*/  F2FP.F16.F32.PACK_AB R50, RZ, R50 ;  /* 0x00000032ff32723e */ /* 0x000fe200000000ff */
[----:B------:R-:W-:Y:S01]  /*4320*/  IMAD R13, R5, 0xf0, RZ ;  /* 0x000000f0050d7824 */ /* 0x000fe200078e02ff */
[----:B------:R-:W-:Y:S01]  /*4330*/  F2FP.F16.F32.PACK_AB R51, RZ, R51 ;  /* 0x00000033ff33723e */ /* 0x000fe200000000ff */
[----:B------:R-:W-:Y:S01]  /*4340*/  @P4 STG.E.U16 desc[UR36][R6.64+0x20], R48 ;  /* 0x0000203006004986 */ /* 0x000fe2000c101524 */
[C---:B------:R-:W-:Y:S01]  /*4350*/  ISETP.GT.AND P4, PT, R3.reuse, 0x11, P1 ;  /* 0x000000110300780c */ /* 0x040fe20000f84270 */
[----:B------:R-:W-:Y:S01]  /*4360*/  IMAD.WIDE.U32 R10, R4, 0xf0, R8 ;  /* 0x000000f0040a7825 */ /* 0x000fe200078e0008 */
[----:B------:R-:W-:Y:S01]  /*4370*/  F2FP.F16.F32.PACK_AB R53, RZ, R53 ;  /* 0x00000035ff35723e */ /* 0x000fe200000000ff */
[----:B------:R-:W-:Y:S01]  /*4380*/  @P5 STG.E.U16 desc[UR36][R6.64+0x22], R49 ;  /* 0x0000223106005986 */ /* 0x000fe2000c101524 */
[----:B------:R-:W-:Y:S01]  /*4390*/  ISETP.GT.AND P5, PT, R3, 0x18, P3 ;  /* 0x000000180300780c */ /* 0x000fe20001fa4270 */
[----:B------:R-:W-:Y:S01]  /*43a0*/  IMAD.IADD R5, R11, 0x1, R13 ;  /* 0x000000010b057824 */ /* 0x000fe200078e020d */
[----:B------:R-:W-:Y:S01]  /*43b0*/  ISETP.GT.AND P3, PT, R3, 0x19, P3 ;  /* 0x000000190300780c */ /* 0x000fe20001f64270 */
[----:B------:R-:W-:Y:S01]  /*43c0*/  @P2 STG.E.U16 desc[UR36][R8.64+0x20], R50 ;  /* 0x0000203208002986 */ /* 0x000fe2000c101524 */
[----:B------:R-:W-:Y:S01]  /*43d0*/  ISETP.GT.AND P2, PT, R59, 0x80, PT ;  /* 0x000000803b00780c */ /* 0x000fe20003f44270 */
[----:B------:R-:W-:Y:S01]  /*43e0*/  FMUL R25, R25, R56 ;  /* 0x0000003819197220 */ /* 0x000fe20000400000 */
[----:B------:R-:W-:Y:S01]  /*43f0*/  F2FP.F16.F32.PACK_AB R52, RZ, R52 ;  /* 0x00000034ff34723e */ /* 0x000fe200000000ff */
[----:B------:R-:W-:Y:S01]  /*4400*/  FMUL R26, R26, R56 ;  /* 0x000000381a1a7220 */ /* 0x000fe20000400000 */
[----:B------:R-:W-:Y:S01]  /*4410*/  F2FP.F16.F32.PACK_AB R54, RZ, R54 ;  /* 0x00000036ff36723e */ /* 0x000fe200000000ff */
[----:B------:R-:W-:Y:S01]  /*4420*/  @P4 STG.E.U16 desc[UR36][R8.64+0x22], R51 ;  /* 0x0000223308004986 */ /* 0x000fe2000c101524 */
[----:B------:R-:W-:Y:S01]  /*4430*/  ISETP.GT.AND P4, PT, R3, 0x18, P1 ;  /* 0x000000180300780c */ /* 0x000fe20000f84270 */
[-C--:B------:R-:W-:Y:S01]  /*4440*/  FMUL R27, R27, R56.reuse ;  /* 0x000000381b1b7220 */ /* 0x080fe20000400000 */
[C---:B------:R-:W-:Y:S01]  /*4450*/  ISETP.GT.AND P1, PT, R3.reuse, 0x19, P1 ;  /* 0x000000190300780c */ /* 0x040fe20000f24270 */
[----:B------:R-:W-:Y:S01]  /*4460*/  @P5 STG.E.U16 desc[UR36][R6.64+0x30], R52 ;  /* 0x0000303406005986 */ /* 0x000fe2000c101524 */
[C---:B------:R-:W-:Y:S01]  /*4470*/  ISETP.GT.AND P5, PT, R3.reuse, 0x1, P2 ;  /* 0x000000010300780c */ /* 0x040fe200017a4270 */
[-C--:B------:R-:W-:Y:S01]  /*4480*/  FMUL R28, R28, R56.reuse ;  /* 0x000000381c1c7220 */ /* 0x080fe20000400000 */
[----:B------:R-:W-:Y:S01]  /*4490*/  F2FP.F16.F32.PACK_AB R55, RZ, R55 ;  /* 0x00000037ff37723e */ /* 0x000fe200000000ff */
[----:B------:R0:W-:Y:S01]  /*44a0*/  @P3 STG.E.U16 desc[UR36][R6.64+0x32], R53 ;  /* 0x0000323506003986 */ /* 0x0001e2000c101524 */
[----:B------:R-:W-:Y:S01]  /*44b0*/  ISETP.GT.AND P3, PT, R3, RZ, P2 ;  /* 0x000000ff0300720c */ /* 0x000fe20001764270 */
[----:B------:R-:W-:Y:S01]  /*44c0*/  FMUL R29, R29, R56 ;  /* 0x000000381d1d7220 */ /* 0x000fe20000400000 */
[----:B------:R-:W-:Y:S01]  /*44d0*/  F2FP.F16.F32.PACK_AB R24, RZ, R24 ;  /* 0x00000018ff18723e */ /* 0x000fe200000000ff */
[-C--:B------:R-:W-:Y:S01]  /*44e0*/  FMUL R30, R30, R56.reuse ;  /* 0x000000381e1e7220 */ /* 0x080fe20000400000 */
[----:B------:R-:W-:Y:S01]  /*44f0*/  ISETP.GT.AND P0, PT, R59, 0x88, PT ;  /* 0x000000883b00780c */ /* 0x000fe20003f04270 */
[----:B------:R-:W-:Y:S01]  /*4500*/  @P4 STG.E.U16 desc[UR36][R8.64+0x30], R54 ;  /* 0x0000303608004986 */ /* 0x000fe2000c101524 */
[----:B------:R-:W-:Y:S01]  /*4510*/  F2FP.F16.F32.PACK_AB R25, RZ, R25 ;  /* 0x00000019ff19723e */ /* 0x000fe200000000ff */
[----:B------:R-:W-:Y:S01]  /*4520*/  FMUL R31, R31, R56 ;  /* 0x000000381f1f7220 */ /* 0x000fe20000400000 */
[C---:B------:R-:W-:Y:S01]  /*4530*/  ISETP.GT.AND P4, PT, R3.reuse, 0x8, P2 ;  /* 0x000000080300780c */ /* 0x040fe20001784270 */
[----:B------:R-:W-:Y:S01]  /*4540*/  @P1 STG.E.U16 desc[UR36][R8.64+0x32], R55 ;  /* 0x0000323708001986 */ /* 0x000fe2000c101524 */
[----:B------:R-:W-:Y:S01]  /*4550*/  ISETP.GT.AND P1, PT, R3, RZ, P0 ;  /* 0x000000ff0300720c */ /* 0x000fe20000724270 */
[----:B0-----:R-:W-:Y:S01]  /*4560*/  IMAD.IADD R7, R13, 0x1, R11 ;  /* 0x000000010d077824 */ /* 0x001fe200078e020b */
[----:B------:R-:W-:Y:S01]  /*4570*/  F2FP.F16.F32.PACK_AB R26, RZ, R26 ;  /* 0x0000001aff1a723e */ /* 0x000fe200000000ff */
[--C-:B------:R-:W-:Y:S01]  /*4580*/  @P3 IMAD.MOV.U32 R4, RZ, RZ, R10.reuse ;  /* 0x000000ffff043224 */ /* 0x100fe200078e000a */
[----:B------:R-:W-:Y:S01]  /*4590*/  F2FP.F16.F32.PACK_AB R27, RZ, R27 ;  /* 0x0000001bff1b723e */ /* 0x000fe200000000ff */
[----:B------:R-:W-:Y:S01]  /*45a0*/  FMUL R32, R32, R56 ;  /* 0x0000003820207220 */ /* 0x000fe20000400000 */
[----:B------:R-:W-:Y:S01]  /*45b0*/  F2FP.F16.F32.PACK_AB R28, RZ, R28 ;  /* 0x0000001cff1c723e */ /* 0x000fe200000000ff */
[-C--:B------:R-:W-:Y:S01]  /*45c0*/  FMUL R33, R33, R56.reuse ;  /* 0x0000003821217220 */ /* 0x080fe20000400000 */
[----:B------:R0:W-:Y:S01]  /*45d0*/  @P3 STG.E.U16 desc[UR36][R4.64], R24 ;  /* 0x0000001804003986 */ /* 0x0001e2000c101524 */
[----:B------:R-:W-:Y:S01]  /*45e0*/  ISETP.GT.AND P3, PT, R3, 0x1, P0 ;  /* 0x000000010300780c */ /* 0x000fe20000764270 */
[-C--:B------:R-:W-:Y:S01]  /*45f0*/  FMUL R34, R34, R56.reuse ;  /* 0x0000003822227220 */ /* 0x080fe20000400000 */
[--C-:B------:R-:W-:Y:S01]  /*4600*/  @P4 IMAD.MOV.U32 R6, RZ, RZ, R10.reuse ;  /* 0x000000ffff064224 */ /* 0x100fe200078e000a */
[----:B------:R-:W-:Y:S01]  /*4610*/  F2FP.F16.F32.PACK_AB R29, RZ, R29 ;  /* 0x0000001dff1d723e */ /* 0x000fe200000000ff */
[----:B------:R-:W-:Y:S01]  /*4620*/  FMUL R35, R35, R56 ;  /* 0x0000003823237220 */ /* 0x000fe20000400000 */
[----:B------:R-:W-:Y:S01]  /*4630*/  F2FP.F16.F32.PACK_AB R30, RZ, R30 ;  /* 0x0000001eff1e723e */ /* 0x000fe200000000ff */
[-C--:B------:R-:W-:Y:S01]  /*4640*/  FMUL R36, R36, R56.reuse ;  /* 0x0000003824247220 */ /* 0x080fe20000400000 */
[----:B------:R-:W-:Y:S01]  /*4650*/  F2FP.F16.F32.PACK_AB R31, RZ, R31 ;  /* 0x0000001fff1f723e */ /* 0x000fe200000000ff */
[----:B------:R-:W-:Y:S01]  /*4660*/  FMUL R37, R37, R56 ;  /* 0x0000003825257220 */ /* 0x000fe20000400000 */
[----:B------:R-:W-:Y:S01]  /*4670*/  F2FP.F16.F32.PACK_AB R32, RZ, R32 ;  /* 0x00000020ff20723e */ /* 0x000fe200000000ff */
[-C--:B------:R-:W-:Y:S01]  /*4680*/  FMUL R38, R38, R56.reuse ;  /* 0x0000003826267220 */ /* 0x080fe20000400000 */
[----:B0-----:R-:W-:Y:S01]  /*4690*/  @P5 IMAD.MOV.U32 R4, RZ, RZ, R10 ;  /* 0x000000ffff045224 */ /* 0x001fe200078e000a */
[----:B------:R-:W-:Y:S01]  /*46a0*/  F2FP.F16.F32.PACK_AB R33, RZ, R33 ;  /* 0x00000021ff21723e */ /* 0x000fe200000000ff */
[----:B------:R-:W-:Y:S01]  /*46b0*/  FMUL R39, R39, R56 ;  /* 0x0000003827277220 */ /* 0x000fe20000400000 */
[----:B------:R-:W-:-:S02]  /*46c0*/  F2FP.F16.F32.PACK_AB R34, RZ, R34 ;  /* 0x00000022ff22723e */ /* 0x000fc400000000ff */
[----:B------:R0:W-:Y:S01]  /*46d0*/  @P5 STG.E.U16 desc[UR36][R4.64+0x2], R25 ;  /* 0x0000021904005986 */ /* 0x0001e2000c101524 */
[----:B------:R-:W-:Y:S02]  /*46e0*/  F2FP.F16.F32.PACK_AB R35, RZ, R35 ;  /* 0x00000023ff23723e */ /* 0x000fe400000000ff */
[----:B------:R-:W-:Y:S02]  /*46f0*/  F2FP.F16.F32.PACK_AB R36, RZ, R36 ;  /* 0x00000024ff24723e */ /* 0x000fe400000000ff */
[----:B------:R-:W-:Y:S02]  /*4700*/  F2FP.F16.F32.PACK_AB R37, RZ, R37 ;  /* 0x00000025ff25723e */ /* 0x000fe400000000ff */
[----:B------:R-:W-:Y:S02]  /*4710*/  F2FP.F16.F32.PACK_AB R38, RZ, R38 ;  /* 0x00000026ff26723e */ /* 0x000fe400000000ff */
[----:B------:R-:W-:Y:S02]  /*4720*/  F2FP.F16.F32.PACK_AB R39, RZ, R39 ;  /* 0x00000027ff27723e */ /* 0x000fe400000000ff */
[----:B0-----:R-:W-:-:S05]  /*4730*/  IADD3 R4, P5, R21, R10, RZ ;  /* 0x0000000a15047210 */ /* 0x001fca0007fbe0ff */
[----:B------:R-:W-:Y:S01]  /*4740*/  IMAD.X R5, R15, 0x1, R5, P5 ;  /* 0x000000010f057824 */ /* 0x000fe200028e0605 */
[----:B------:R-:W-:-:S04]  /*4750*/  ISETP.GT.AND P5, PT, R3, 0x9, P0 ;  /* 0x000000090300780c */ /* 0x000fc800007a4270 */
[----:B------:R-:W-:Y:S01]  /*4760*/  @P1 STG.E.U16 desc[UR36][R4.64], R26 ;  /* 0x0000001a04001986 */ /* 0x000fe2000c101524 */
[----:B------:R-:W-:-:S03]  /*4770*/  ISETP.GT.AND P1, PT, R3, 0x9, P2 ;  /* 0x000000090300780c */ /* 0x000fc60001724270 */
[----:B------:R0:W-:Y:S01]  /*4780*/  @P3 STG.E.U16 desc[UR36][R4.64+0x2], R27 ;  /* 0x0000021b04003986 */ /* 0x0001e2000c101524 */
[----:B------:R-:W-:-:S03]  /*4790*/  ISETP.GT.AND P3, PT, R3, 0x8, P0 ;  /* 0x000000080300780c */ /* 0x000fc60000764270 */
[----:B------:R-:W-:Y:S01]  /*47a0*/  @P4 STG.E.U16 desc[UR36][R6.64+0x10], R28 ;  /* 0x0000101c06004986 */ /* 0x000fe2000c101524 */
[----:B------:R-:W-:-:S05]  /*47b0*/  IADD3 R8, P4, R21, R10, RZ ;  /* 0x0000000a15087210 */ /* 0x000fca0007f9e0ff */
[----:B------:R-:W-:Y:S01]  /*47c0*/  IMAD.X R9, R7, 0x1, R15, P4 ;  /* 0x0000000107097824 */ /* 0x000fe200020e060f */
[----:B------:R-:W-:Y:S01]  /*47d0*/  ISETP.GT.AND P4, PT, R3, 0x10, P2 ;  /* 0x000000100300780c */ /* 0x000fe20001784270 */
[----:B0-----:R-:W-:Y:S02]  /*47e0*/  @P1 IMAD.MOV.U32 R4, RZ, RZ, R10 ;  /* 0x000000ffff041224 */ /* 0x001fe400078e000a */
[----:B------:R-:W-:-:S05]  /*47f0*/  @P1 IMAD.MOV.U32 R5, RZ, RZ, R7 ;  /* 0x000000ffff051224 */ /* 0x000fca00078e0007 */
[----:B------:R0:W-:Y:S01]  /*4800*/  @P1 STG.E.U16 desc[UR36][R4.64+0x12], R29 ;  /* 0x0000121d04001986 */ /* 0x0001e2000c101524 */
[----:B------:R-:W-:-:S03]  /*4810*/  ISETP.GT.AND P1, PT, R3, 0x18, P2 ;  /* 0x000000180300780c */ /* 0x000fc60001724270 */
[----:B------:R-:W-:Y:S01]  /*4820*/  @P3 STG.E.U16 desc[UR36][R8.64+0x10], R30 ;  /* 0x0000101e08003986 */ /* 0x000fe2000c101524 */
[C---:B------:R-:W-:Y:S02]  /*4830*/  ISETP.GT.AND P3, PT, R3.reuse, 0x11, P2 ;  /* 0x000000110300780c */ /* 0x040fe40001764270 */
[----:B------:R-:W-:Y:S01]  /*4840*/  ISETP.GT.AND P2, PT, R3, 0x19, P2 ;  /* 0x000000190300780c */ /* 0x000fe20001744270 */
[----:B0-----:R-:W-:Y:S02]  /*4850*/  @P5 IMAD.MOV.U32 R4, RZ, RZ, R8 ;  /* 0x000000ffff045224 */ /* 0x001fe400078e0008 */
[----:B------:R-:W-:-:S04]  /*4860*/  @P5 IMAD.MOV.U32 R5, RZ, RZ, R9 ;  /* 0x000000ffff055224 */ /* 0x000fc800078e0009 */
[----:B------:R-:W-:Y:S01]  /*4870*/  @P1 IMAD.MOV.U32 R6, RZ, RZ, R10 ;  /* 0x000000ffff061224 */ /* 0x000fe200078e000a */
[----:B------:R0:W-:Y:S01]  /*4880*/  @P5 STG.E.U16 desc[UR36][R4.64+0x12], R31 ;  /* 0x0000121f04005986 */ /* 0x0001e2000c101524 */
[----:B------:R-:W-:-:S04]  /*4890*/  ISETP.GT.AND P5, PT, R3, 0x10, P0 ;  /* 0x000000100300780c */ /* 0x000fc800007a4270 */
[--C-:B------:R-:W-:Y:S01]  /*48a0*/  @P2 IMAD.MOV.U32 R11, RZ, RZ, R7.reuse ;  /* 0x000000ffff0b2224 */ /* 0x100fe200078e0007 */
[----:B0-----:R-:W-:Y:S01]  /*48b0*/  @P4 MOV R4, R10 ;  /* 0x0000000a00044202 */ /* 0x001fe20000000f00 */
[----:B------:R-:W-:-:S05]  /*48c0*/  @P4 IMAD.MOV.U32 R5, RZ, RZ, R7 ;  /* 0x000000ffff054224 */ /* 0x000fca00078e0007 */
[----:B------:R0:W-:Y:S01]  /*48d0*/  @P4 STG.E.U16 desc[UR36][R4.64+0x20], R32 ;  /* 0x0000202004004986 */ /* 0x0001e2000c101524 */
[----:B------:R-:W-:Y:S01]  /*48e0*/  ISETP.GT.AND P4, PT, R3, 0x11, P0 ;  /* 0x000000110300780c */ /* 0x000fe20000784270 */
[----:B0-----:R-:W-:Y:S02]  /*48f0*/  @P3 IMAD.MOV.U32 R4, RZ, RZ, R10 ;  /* 0x000000ffff043224 */ /* 0x001fe400078e000a */
[----:B------:R-:W-:-:S05]  /*4900*/  @P3 IMAD.MOV.U32 R5, RZ, RZ, R7 ;  /* 0x000000ffff053224 */ /* 0x000fca00078e0007 */
[----:B------:R0:W-:Y:S01]  /*4910*/  @P3 STG.E.U16 desc[UR36][R4.64+0x22], R33 ;  /* 0x0000222104003986 */ /* 0x0001e2000c101524 */
[C---:B------:R-:W-:Y:S02]  /*4920*/  ISETP.GT.AND P3, PT, R3.reuse, 0x18, P0 ;  /* 0x000000180300780c */ /* 0x040fe40000764270 */
[----:B------:R-:W-:Y:S01]  /*4930*/  ISETP.GT.AND P0, PT, R3, 0x19, P0 ;  /* 0x000000190300780c */ /* 0x000fe20000704270 */
[----:B0-----:R-:W-:Y:S02]  /*4940*/  @P5 IMAD.MOV.U32 R4, RZ, RZ, R8 ;  /* 0x000000ffff045224 */ /* 0x001fe400078e0008 */
[----:B------:R-:W-:-:S05]  /*4950*/  @P5 IMAD.MOV.U32 R5, RZ, RZ, R9 ;  /* 0x000000ffff055224 */ /* 0x000fca00078e0009 */
[----:B------:R0:W-:Y:S02]  /*4960*/  @P5 STG.E.U16 desc[UR36][R4.64+0x20], R34 ;  /* 0x0000202204005986 */ /* 0x0001e4000c101524 */
[----:B0-----:R-:W-:Y:S02]  /*4970*/  @P4 IMAD.MOV.U32 R4, RZ, RZ, R8 ;  /* 0x000000ffff044224 */ /* 0x001fe400078e0008 */
[----:B------:R-:W-:-:S05]  /*4980*/  @P4 IMAD.MOV.U32 R5, RZ, RZ, R9 ;  /* 0x000000ffff054224 */ /* 0x000fca00078e0009 */
[----:B------:R0:W-:Y:S04]  /*4990*/  @P4 STG.E.U16 desc[UR36][R4.64+0x22], R35 ;  /* 0x0000222304004986 */ /* 0x0001e8000c101524 */
[----:B------:R1:W-:Y:S04]  /*49a0*/  @P1 STG.E.U16 desc[UR36][R6.64+0x30], R36 ;  /* 0x0000302406001986 */ /* 0x0003e8000c101524 */
[----:B------:R1:W-:Y:S01]  /*49b0*/  @P2 STG.E.U16 desc[UR36][R10.64+0x32], R37 ;  /* 0x000032250a002986 */ /* 0x0003e2000c101524 */
[----:B0-----:R-:W-:Y:S02]  /*49c0*/  @P3 IMAD.MOV.U32 R4, RZ, RZ, R8 ;  /* 0x000000ffff043224 */ /* 0x001fe400078e0008 */
[----:B------:R-:W-:-:S05]  /*49d0*/  @P3 IMAD.MOV.U32 R5, RZ, RZ, R9 ;  /* 0x000000ffff053224 */ /* 0x000fca00078e0009 */
[----:B------:R1:W-:Y:S04]  /*49e0*/  @P3 STG.E.U16 desc[UR36][R4.64+0x30], R38 ;  /* 0x0000302604003986 */ /* 0x0003e8000c101524 */
[----:B------:R1:W-:Y:S02]  /*49f0*/  @P0 STG.E.U16 desc[UR36][R8.64+0x32], R39 ;  /* 0x0000322708000986 */ /* 0x0003e4000c101524 */
.L_x_94:
[----:B------:R-:W-:Y:S05]  /*4a00*/  BSYNC B0 ;  /* 0x0000000000007941 */ /* 0x000fea0003800000 */
.L_x_34:
[----:B------:R-:W-:Y:S01]  /*4a10*/  ULDC UR4, c[0x0][0xc] ;  /* 0x0000030000047ab9 */ /* 0x000fe20000000800 */
[----:B------:R-:W-:Y:S01]  /*4a20*/  ULDC UR5, c[0x0][0x10] ;  /* 0x0000040000057ab9 */ /* 0x000fe20000000800 */
[----:B------:R-:W2:Y:S01]  /*4a30*/  LDC R3, c[0x0][0x14] ;  /* 0x00000500ff037b82 */ /* 0x000ea20000000800 */
[----:B------:R-:W-:Y:S01]  /*4a40*/  UIMAD.WIDE.U32 UR4, UR4, UR5, URZ ;  /* 0x00000005040472a5 */ /* 0x000fe2000f8e003f */
[----:B------:R-:W-:Y:S02]  /*4a50*/  IMAD.MOV.U32 R60, RZ, RZ, -0x1 ;  /* 0xffffffffff3c7424 */ /* 0x000fe400078e00ff */
[----:B------:R-:W-:-:S03]  /*4a60*/  IMAD.MOV.U32 R57, RZ, RZ, -0x1 ;  /* 0xffffffffff397424 */ /* 0x000fc600078e00ff */
[----:B--2---:R-:W-:-:S04]  /*4a70*/  IMAD.WIDE.U32 R16, R3, UR4, R16 ;  /* 0x0000000403107c25 */ /* 0x004fc8000f8e0010 */
[----:B------:R-:W-:Y:S01]  /*4a80*/  IMAD R3, R3, UR5, RZ ;  /* 0x0000000503037c24 */ /* 0x000fe2000f8e02ff */
[----:B------:R-:W-:Y:S02]  /*4a90*/  ULDC.64 UR4, c[0x0][0x650] ;  /* 0x0001940000047ab9 */ /* 0x000fe40000000a00 */
[----:B------:R-:W-:Y:S01]  /*4aa0*/  ISETP.GE.U32.AND P0, PT, R16, UR4, PT ;  /* 0x0000000410007c0c */ /* 0x000fe2000bf06070 */
[--C-:B------:R-:W-:Y:S01]  /*4ab0*/  IMAD.IADD R17, R17, 0x1, R3.reuse ;  /* 0x0000000111117824 */ /* 0x100fe200078e0203 */
[----:B------:R-:W-:-:S04]  /*4ac0*/  PRMT R3, RZ, 0x7610, R3 ;  /* 0x00007610ff037816 */ /* 0x000fc80000000003 */
[----:B------:R-:W-:-:S13]  /*4ad0*/  ISETP.GE.U32.AND.EX P0, PT, R17, UR5, PT, P0 ;  /* 0x0000000511007c0c */ /* 0x000fda000bf06100 */
[----:B------:R-:W-:Y:S05]  /*4ae0*/  @P0 BRA `(.L_x_95) ;  /* 0x0000000400640947 */ /* 0x000fea0003800000 */
[----:B------:R-:W2:Y:S01]  /*4af0*/  S2R R12, SR_CTAID.X ;  /* 0x00000000000c7919 */ /* 0x000ea20000002500 */
[----:B01----:R-:W0:Y:S01]  /*4b00*/  LDC.64 R10, c[0x0][0x628] ;  /* 0x00018a00ff0a7b82 */ /* 0x003e220000000a00 */
[----:B------:R-:W-:Y:S01]  /*4b10*/  ULDC UR4, c[0x0][0x150] ;  /* 0x0000540000047ab9 */ /* 0x000fe20000000800 */
[----:B------:R-:W-:Y:S01]  /*4b20*/  IMAD.MOV.U32 R8, RZ, RZ, R16 ;  /* 0x000000ffff087224 */ /* 0x000fe200078e0010 */
[----:B------:R-:W1:Y:S01]  /*4b30*/  S2R R24, SR_CTAID.Y ;  /* 0x0000000000187919 */ /* 0x000e620000002600 */
[----:B------:R-:W-:-:S04]  /*4b40*/  IMAD.MOV.U32 R9, RZ, RZ, R17 ;  /* 0x000000ffff097224 */ /* 0x000fc800078e0011 */
[----:B------:R-:W1:Y:S08]  /*4b50*/  LDC R21, c[0x0][0x144] ;  /* 0x00005100ff157b82 */ /* 0x000e700000000800 */
[----:B------:R-:W1:Y:S08]  /*4b60*/  LDC R0, c[0x0][0x630] ;  /* 0x00018c00ff007b82 */ /* 0x000e700000000800 */
[----:B------:R-:W1:Y:S01]  /*4b70*/  LDC.64 R14, c[0x0][0x620] ;  /* 0x00018800ff0e7b82 */ /* 0x000e620000000a00 */
[----:B0-----:R-:W-:-:S04]  /*4b80*/  ISETP.NE.U32.AND P0, PT, R10, RZ, PT ;  /* 0x000000ff0a00720c */ /* 0x001fc80003f05070 */
[----:B------:R-:W-:Y:S02]  /*4b90*/  ISETP.NE.AND.EX P0, PT, R11, RZ, PT, P0 ;  /* 0x000000ff0b00720c */ /* 0x000fe40003f05300 */
[----:B--2---:R-:W-:-:S05]  /*4ba0*/  I2FP.F32.U32 R3, R12 ;  /* 0x0000000c00037245 */ /* 0x004fca0000201000 */
[----:B------:R-:W-:-:S04]  /*4bb0*/  FMUL R3, R3, UR4 ;  /* 0x0000000403037c20 */ /* 0x000fc80008400000 */
[----:B------:R0:W2:Y:S02]  /*4bc0*/  F2I.U32.TRUNC.NTZ R20, R3 ;  /* 0x0000000300147305 */ /* 0x0000a4000020f000 */
[----:B------:R-:W-:Y:S05]  /*4bd0*/  @!P0 BRA `(.L_x_96) ;  /* 0x0000000000288947 */ /* 0x000fea0003800000 */
[----:B0-----:R-:W0:Y:S02]  /*4be0*/  LDC R3, c[0x0][0x634] ;  /* 0x00018d00ff037b82 */ /* 0x001e240000000800 */
        /* <DEDUP_REMOVED lines=9> */
.L_x_96:
[----:B------:R-:W3:Y:S01]  /*4c80*/  LDC.64 R28, c[0x0][0x640] ;  /* 0x00019000ff1c7b82 */ /* 0x000ee20000000a00 */
[-CC-:B-1----:R-:W-:Y:S01]  /*4c90*/  SHF.R.U64 R57, R8, R0.reuse, R9.reuse ;  /* 0x0000000008397219 */ /* 0x182fe20000001209 */
[----:B--2---:R-:W-:Y:S01]  /*4ca0*/  IMAD.MOV R20, RZ, RZ, -R20 ;  /* 0x000000ffff147224 */ /* 0x004fe200078e0a14 */
[----:B------:R-:W-:Y:S01]  /*4cb0*/  SHF.R.U32.HI R0, RZ, R0, R9 ;  /* 0x00000000ff007219 */ /* 0x000fe20000011609 */
[----:B------:R-:W-:Y:S01]  /*4cc0*/  ULDC UR4, c[0x0][0x154] ;  /* 0x0000550000047ab9 */ /* 0x000fe20000000800 */
[----:B0-----:R-:W-:Y:S01]  /*4cd0*/  IADD3 R3, P0, RZ, -R57, RZ ;  /* 0x80000039ff037210 */ /* 0x001fe20007f1e0ff */
[----:B------:R-:W-:Y:S02]  /*4ce0*/  IMAD R21, R21, R20, R12 ;  /* 0x0000001415157224 */ /* 0x000fe400078e020c */
[----:B------:R-:W0:Y:S01]  /*4cf0*/  LDC R6, c[0x0][0x618] ;  /* 0x00018600ff067b82 */ /* 0x000e220000000800 */
[----:B------:R-:W-:Y:S02]  /*4d00*/  IMAD.MOV.U32 R7, RZ, RZ, 0x1 ;  /* 0x00000001ff077424 */ /* 0x000fe400078e00ff */
[----:B------:R-:W-:-:S04]  /*4d10*/  IMAD.X R5, RZ, RZ, ~R0, P0 ;  /* 0x000000ffff057224 */ /* 0x000fc800000e0e00 */
[-C--:B------:R-:W-:Y:S01]  /*4d20*/  IMAD R0, R5, R14.reuse, RZ ;  /* 0x0000000e05007224 */ /* 0x080fe200078e02ff */
[----:B------:R-:W1:Y:S01]  /*4d30*/  LDC R8, c[0x0][0x608] ;  /* 0x00018200ff087b82 */ /* 0x000e620000000800 */
[----:B------:R-:W-:-:S04]  /*4d40*/  IMAD.WIDE.U32 R4, R3, R14, R16 ;  /* 0x0000000e03047225 */ /* 0x000fc800078e0010 */
[----:B------:R-:W-:Y:S01]  /*4d50*/  IMAD R3, R3, R15, R0 ;  /* 0x0000000f03037224 */ /* 0x000fe200078e0200 */
[----:B------:R-:W-:Y:S02]  /*4d60*/  I2FP.F32.U32 R0, R24 ;  /* 0x0000001800007245 */ /* 0x000fe40000201000 */
[----:B------:R-:W2:Y:S01]  /*4d70*/  LDC R26, c[0x0][0x658] ;  /* 0x00019600ff1a7b82 */ /* 0x000ea20000000800 */
[----:B------:R-:W-:Y:S01]  /*4d80*/  IMAD.IADD R3, R5, 0x1, R3 ;  /* 0x0000000105037824 */ /* 0x000fe200078e0203 */
[----:B---3--:R-:W-:Y:S01]  /*4d90*/  ISETP.NE.U32.AND P0, PT, R28, RZ, PT ;  /* 0x000000ff1c00720c */ /* 0x008fe20003f05070 */
[----:B------:R-:W-:Y:S01]  /*4da0*/  FMUL R0, R0, UR4 ;  /* 0x0000000400007c20 */ /* 0x000fe20008400000 */
[----:B------:R-:W-:Y:S02]  /*4db0*/  IMAD.MOV.U32 R5, RZ, RZ, -0x1 ;  /* 0xffffffffff057424 */ /* 0x000fe400078e00ff */
[----:B------:R-:W-:Y:S01]  /*4dc0*/  ISETP.NE.AND.EX P0, PT, R29, RZ, PT, P0 ;  /* 0x000000ff1d00720c */ /* 0x000fe20003f05300 */
[----:B------:R3:W2:Y:S01]  /*4dd0*/  F2I.U32.TRUNC.NTZ R13, R0 ;  /* 0x00000000000d7305 */ /* 0x0006a2000020f000 */
[----:B------:R-:W3:Y:S01]  /*4de0*/  LDC R15, c[0x0][0x148] ;  /* 0x00005200ff0f7b82 */ /* 0x000ee20000000800 */
[----:B0-----:R-:W-:-:S02]  /*4df0*/  SHF.R.U64 R12, R4, R6, R3 ;  /* 0x00000006040c7219 */ /* 0x001fc40000001203 */
[----:B------:R-:W-:-:S05]  /*4e00*/  SHF.R.U32.HI R3, RZ, R6, R3 ;  /* 0x00000006ff037219 */ /* 0x000fca0000011603 */
[----:B------:R-:W0:Y:S01]  /*4e10*/  LDC R20, c[0x0][0x600] ;  /* 0x00018000ff147b82 */ /* 0x000e220000000800 */
[-CC-:B-1----:R-:W-:Y:S02]  /*4e20*/  SHF.R.U64 R10, R12, R8.reuse, R3.reuse ;  /* 0x000000080c0a7219 */ /* 0x182fe40000001203 */
[----:B------:R-:W-:-:S05]  /*4e30*/  SHF.R.U32.HI R3, RZ, R8, R3 ;  /* 0x00000008ff037219 */ /* 0x000fca0000011603 */
[----:B------:R-:W1:Y:S01]  /*4e40*/  LDC R27, c[0x0][0x648] ;  /* 0x00019200ff1b7b82 */ /* 0x000e620000000800 */
[-C--:B--2---:R-:W-:Y:S02]  /*4e50*/  SHF.L.U32 R4, R5, R26.reuse, RZ ;  /* 0x0000001a05047219 */ /* 0x084fe400000006ff */
[-CC-:B------:R-:W-:Y:S02]  /*4e60*/  SHF.R.U64 R14, R10, R26.reuse, R3.reuse ;  /* 0x0000001a0a0e7219 */ /* 0x180fe40000001203 */
[----:B------:R-:W-:Y:S02]  /*4e70*/  SHF.R.U32.HI R5, RZ, R26, R3 ;  /* 0x0000001aff057219 */ /* 0x000fe40000011603 */
[----:B------:R-:W-:Y:S01]  /*4e80*/  LOP3.LUT R25, RZ, R4, RZ, 0x33, !PT ;  /* 0x00000004ff197212 */ /* 0x000fe200078e33ff */
[----:B------:R-:W2:Y:S01]  /*4e90*/  LDC R30, c[0x0][0x638] ;  /* 0x00018e00ff1e7b82 */ /* 0x000ea20000000800 */
[----:B------:R-:W-:Y:S01]  /*4ea0*/  SHF.L.U32 R26, R7, R26, RZ ;  /* 0x0000001a071a7219 */ /* 0x000fe200000006ff */
[----:B------:R-:W-:-:S06]  /*4eb0*/  IMAD.MOV.U32 R4, RZ, RZ, R14 ;  /* 0x000000ffff047224 */ /* 0x000fcc00078e000e */
[----:B------:R-:W0:Y:S01]  /*4ec0*/  LDC R31, c[0x0][0x610] ;  /* 0x00018400ff1f7b82 */ /* 0x000e220000000800 */
        /* <DEDUP_REMOVED lines=11> */
.L_x_97:
[----:B------:R-:W-:Y:S01]  /*4f80*/  ISETP.NE.AND P0, PT, R2, 0x1, PT ;  /* 0x000000010200780c */ /* 0x000fe20003f05270 */
[----:B0-----:R-:W-:Y:S01]  /*4f90*/  VIADD R7, R20, 0xffffffff ;  /* 0xffffffff14077836 */ /* 0x001fe20000000000 */
[----:B-1-3--:R-:W-:Y:S01]  /*4fa0*/  SHF.R.U64 R0, R4, R27, R5 ;  /* 0x0000001b04007219 */ /* 0x00afe20000001205 */
[----:B------:R-:W-:Y:S01]  /*4fb0*/  IMAD.MOV R13, RZ, RZ, -R13 ;  /* 0x000000ffff0d7224 */ /* 0x000fe200078e0a0d */
[----:B------:R-:W-:Y:S01]  /*4fc0*/  LOP3.LUT R5, R10, R25, RZ, 0xc0, !PT ;  /* 0x000000190a057212 */ /* 0x000fe200078ec0ff */
[----:B------:R-:W-:Y:S01]  /*4fd0*/  IMAD.MOV.U32 R4, RZ, RZ, 0x1 ;  /* 0x00000001ff047424 */ /* 0x000fe200078e00ff */
[----:B------:R-:W-:Y:S01]  /*4fe0*/  LOP3.LUT R12, R12, R7, RZ, 0xc0, !PT ;  /* 0x000000070c0c7212 */ /* 0x000fe200078ec0ff */
[----:B------:R-:W-:Y:S02]  /*4ff0*/  IMAD.MOV R3, RZ, RZ, -R0 ;  /* 0x000000ffff037224 */ /* 0x000fe400078e0a00 */
[----:B------:R-:W-:Y:S02]  /*5000*/  IMAD R0, R26, R0, R5 ;  /* 0x000000001a007224 */ /* 0x000fe400078e0205 */
[----:B--2---:R-:W-:-:S02]  /*5010*/  IMAD R3, R3, R30, R14 ;  /* 0x0000001e03037224 */ /* 0x004fc400078e020e */
[----:B------:R-:W-:Y:S02]  /*5020*/  @P0 IMAD R21, R15, R13, R24 ;  /* 0x0000000d0f150224 */ /* 0x000fe400078e0218 */
[----:B------:R-:W-:Y:S01]  /*5030*/  IMAD R5, R3, R20, R12 ;  /* 0x0000001403057224 */ /* 0x000fe200078e020c */
[----:B------:R-:W-:Y:S01]  /*5040*/  PRMT R3, R4, 0x7610, R3 ;  /* 0x0000761004037816 */ /* 0x000fe20000000003 */
[----:B------:R-:W-:-:S05]  /*5050*/  IMAD R0, R0, R31, R21 ;  /* 0x0000001f00007224 */ /* 0x000fca00078e0215 */
[----:B------:R-:W-:Y:S02]  /*5060*/  SEL R60, R5, R0, !P0 ;  /* 0x00000000053c7207 */ /* 0x000fe40004000000 */
[----:B------:R-:W-:-:S07]  /*5070*/  SEL R0, R0, R5, !P0 ;  /* 0x0000000500007207 */ /* 0x000fce0004000000 */
.L_x_95:
[----:B------:R-:W-:Y:S01]  /*5080*/  LOP3.LUT P0, RZ, R3, 0xff, RZ, 0xc0, !PT ;  /* 0x000000ff03ff7812 */ /* 0x000fe2000780c0ff */
[----:B------:R-:W-:-:S12]  /*5090*/  IMAD.MOV.U32 R62, RZ, RZ, R0 ;  /* 0x000000ffff3e7224 */ /* 0x000fd800078e0000 */
[----:B------:R-:W-:Y:S05]  /*50a0*/  @P0 BRA `(.L_x_98) ;  /* 0xffffffc000600947 */ /* 0x000fea000383ffff */
[----:B------:R-:W-:Y:S05]  /*50b0*/  EXIT ;  /* 0x000000000000794d */ /* 0x000fea0003800000 */
.L_x_7:
[----:B0-----:R-:W-:Y:S01]  /*50c0*/  ULDC.64 UR4, c[0x0][0x650] ;  /* 0x0001940000047ab9 */ /* 0x001fe20000000a00 */
        /* <DEDUP_REMOVED lines=25> */
.L_x_100:
[----:B------:R-:W0:Y:S01]  /*5260*/  LDC.64 R28, c[0x0][0x640] ;  /* 0x00019000ff1c7b82 */ /* 0x000e220000000a00 */
[-CC-:B------:R-:W-:Y:S01]  /*5270*/  SHF.R.U64 R22, R12, R6.reuse, R13.reuse ;  /* 0x000000060c167219 */ /* 0x180fe2000000120d */
[----:B------:R-:W-:Y:S01]  /*5280*/  IMAD.MOV.U32 R30, RZ, RZ, 0x1 ;  /* 0x00000001ff1e7424 */ /* 0x000fe200078e00ff */
[----:B------:R-:W-:Y:S02]  /*5290*/  SHF.R.U32.HI R6, RZ, R6, R13 ;  /* 0x00000006ff067219 */ /* 0x000fe4000001160d */
        /* <DEDUP_REMOVED lines=8> */
[----:B------:R-:W-:Y:S01]  /*5320*/  IMAD.IADD R9, R9, 0x1, R11 ;  /* 0x0000000109097824 */ /* 0x000fe200078e020b */
[----:B0-----:R-:W-:-:S04]  /*5330*/  ISETP.NE.U32.AND P0, PT, R28, RZ, PT ;  /* 0x000000ff1c00720c */ /* 0x001fc80003f05070 */
[----:B------:R-:W-:Y:S02]  /*5340*/  ISETP.NE.AND.EX P0, PT, R29, RZ, PT, P0 ;  /* 0x000000ff1d00720c */ /* 0x000fe40003f05300 */
[----:B------:R-:W0:Y:S01]  /*5350*/  LDC R20, c[0x0][0x600] ;  /* 0x00018000ff147b82 */ /* 0x000e220000000800 */
[-CC-:B-1----:R-:W-:Y:S01]  /*5360*/  SHF.R.U64 R14, R8, R10.reuse, R9.reuse ;  /* 0x0000000a080e7219 */ /* 0x182fe20000001209 */
[----:B------:R-:W-:Y:S01]  /*5370*/  IMAD.MOV.U32 R8, RZ, RZ, -0x1 ;  /* 0xffffffffff087424 */ /* 0x000fe200078e00ff */
[----:B------:R-:W-:-:S05]  /*5380*/  SHF.R.U32.HI R9, RZ, R10, R9 ;  /* 0x0000000aff097219 */ /* 0x000fca0000011609 */
[----:B------:R-:W1:Y:S01]  /*5390*/  LDC R26, c[0x0][0x648] ;  /* 0x00019200ff1a7b82 */ /* 0x000e620000000800 */
[-CC-:B--2---:R-:W-:Y:S02]  /*53a0*/  SHF.R.U64 R21, R14, R12.reuse, R9.reuse ;  /* 0x0000000c0e157219 */ /* 0x184fe40000001209 */
[----:B------:R-:W-:-:S05]  /*53b0*/  SHF.R.U32.HI R6, RZ, R12, R9 ;  /* 0x0000000cff067219 */ /* 0x000fca0000011609 */
[----:B------:R-:W2:Y:S01]  /*53c0*/  LDC R27, c[0x0][0x638] ;  /* 0x00018e00ff1b7b82 */ /* 0x000ea20000000800 */
[-C--:B---3--:R-:W-:Y:S02]  /*53d0*/  SHF.L.U32 R8, R8, R25.reuse, RZ ;  /* 0x0000001908087219 */ /* 0x088fe400000006ff */
[-CC-:B------:R-:W-:Y:S02]  /*53e0*/  SHF.R.U64 R23, R21, R25.reuse, R6.reuse ;  /* 0x0000001915177219 */ /* 0x180fe40000001206 */
[----:B------:R-:W-:Y:S02]  /*53f0*/  LOP3.LUT R32, RZ, R8, RZ, 0x33, !PT ;  /* 0x00000008ff207212 */ /* 0x000fe400078e33ff */
[----:B------:R-:W-:Y:S01]  /*5400*/  SHF.R.U32.HI R9, RZ, R25, R6 ;  /* 0x00000019ff097219 */ /* 0x000fe20000011606 */
[----:B------:R-:W3:Y:S01]  /*5410*/  LDC R31, c[0x0][0x610] ;  /* 0x00018400ff1f7b82 */ /* 0x000ee20000000800 */
[----:B------:R-:W-:Y:S01]  /*5420*/  IMAD.MOV.U32 R8, RZ, RZ, R23 ;  /* 0x000000ffff087224 */ /* 0x000fe200078e0017 */
[----:B------:R-:W-:Y:S06]  /*5430*/  @!P0 BRA `(.L_x_101) ;  /* 0x0000000000288947 */ /* 0x000fec0003800000 */
        /* <DEDUP_REMOVED lines=10> */
.L_x_101:
[----:B------:R-:W-:Y:S02]  /*54e0*/  ISETP.NE.AND P0, PT, R2, 0x1, PT ;  /* 0x000000010200780c */ /* 0x000fe40003f05270 */
[----:B-1----:R-:W-:Y:S01]  /*54f0*/  SHF.R.U64 R6, R8, R26, R9 ;  /* 0x0000001a08067219 */ /* 0x002fe20000001209 */
[----:B0-----:R-:W-:Y:S01]  /*5500*/  VIADD R9, R20, 0xffffffff ;  /* 0xffffffff14097836 */ /* 0x001fe20000000000 */
[----:B------:R-:W-:Y:S02]  /*5510*/  SHF.L.U32 R30, R30, R25, RZ ;  /* 0x000000191e1e7219 */ /* 0x000fe400000006ff */
[----:B------:R-:W-:Y:S01]  /*5520*/  LOP3.LUT R5, R21, R32, RZ, 0xc0, !PT ;  /* 0x0000002015057212 */ /* 0x000fe200078ec0ff */
[----:B------:R-:W-:-:S04]  /*5530*/  IMAD.MOV R8, RZ, RZ, -R6 ;  /* 0x000000ffff087224 */ /* 0x000fc800078e0a06 */
[----:B------:R-:W-:Y:S01]  /*5540*/  IMAD R6, R30, R6, R5 ;  /* 0x000000061e067224 */ /* 0x000fe200078e0205 */
[----:B------:R-:W-:Y:S01]  /*5550*/  LOP3.LUT R5, R14, R9, RZ, 0xc0, !PT ;  /* 0x000000090e057212 */ /* 0x000fe200078ec0ff */
[----:B------:R-:W-:Y:S02]  /*5560*/  @P0 IMAD R3, R7, R24, R4 ;  /* 0x0000001807030224 */ /* 0x000fe400078e0204 */
[----:B--2---:R-:W-:Y:S02]  /*5570*/  IMAD R4, R8, R27, R23 ;  /* 0x0000001b08047224 */ /* 0x004fe400078e0217 */
[----:B---3--:R-:W-:Y:S02]  /*5580*/  IMAD R3, R6, R31, R3 ;  /* 0x0000001f06037224 */ /* 0x008fe400078e0203 */
[----:B------:R-:W-:Y:S02]  /*5590*/  IMAD R4, R4, R20, R5 ;  /* 0x0000001404047224 */ /* 0x000fe400078e0205 */
[----:B------:R-:W-:-:S02]  /*55a0*/  IMAD.MOV.U32 R8, RZ, RZ, 0x1 ;  /* 0x00000001ff087424 */ /* 0x000fc400078e00ff */
[----:B------:R-:W-:Y:S01]  /*55b0*/  IMAD.MOV.U32 R6, RZ, RZ, R22 ;  /* 0x000000ffff067224 */ /* 0x000fe200078e0016 */
[----:B------:R-:W-:Y:S02]  /*55c0*/  SEL R20, R4, R3, !P0 ;  /* 0x0000000304147207 */ /* 0x000fe40004000000 */
[----:B------:R-:W-:-:S07]  /*55d0*/  SEL R21, R3, R4, !P0 ;  /* 0x0000000403157207 */ /* 0x000fce0004000000 */
.L_x_99:
[----:B------:R-:W-:-:S08]  /*55e0*/  NOP ;  /* 0x0000000000007918 */ /* 0x000fd00000000000 */
[----:B------:R-:W0:-:S00]  /*55f0*/  USETMAXREG.DEALLOC.CTAPOOL 0x28 ;  /* 0x00000028000079c8 */ /* 0x000e0000080e0500 */
[----:B0-----:R-:W-:-:S13]  /*5600*/  ISETP.NE.AND P0, PT, R0, RZ, PT ;  /* 0x000000ff0000720c */ /* 0x001fda0003f05270 */
[----:B------:R-:W-:Y:S05]  /*5610*/  @P0 EXIT ;  /* 0x000000000000094d */ /* 0x000fea0003800000 */
[----:B------:R-:W-:Y:S01]  /*5620*/  LOP3.LUT P0, RZ, R8, 0xff, RZ, 0xc0, !PT ;  /* 0x000000ff08ff7812 */ /* 0x000fe2000780c0ff */
[----:B------:R-:W-:Y:S02]  /*5630*/  IMAD.MOV.U32 R0, RZ, RZ, 0x1 ;  /* 0x00000001ff007424 */ /* 0x000fe400078e00ff */
[----:B------:R-:W-:-:S10]  /*5640*/  IMAD.MOV.U32 R3, RZ, RZ, RZ ;  /* 0x000000ffff037224 */ /* 0x000fd400078e00ff */
[----:B------:R-:W-:Y:S05]  /*5650*/  @!P0 BRA `(.L_x_102) ;  /* 0x0000000c00448947 */ /* 0x000fea0003800000 */
[----:B------:R-:W0:Y:S01]  /*5660*/  LDC R0, c[0x0][0x28c] ;  /* 0x0000a300ff007b82 */ /* 0x000e220000000800 */
[----:B------:R-:W1:Y:S01]  /*5670*/  S2R R12, SR_CgaCtaId ;  /* 0x00000000000c7919 */ /* 0x000e620000008800 */
[----:B------:R-:W-:Y:S01]  /*5680*/  ULDC UR5, c[0x0][0x600] ;  /* 0x0001800000057ab9 */ /* 0x000fe20000000800 */
[----:B------:R-:W-:Y:S01]  /*5690*/  ULDC UR4, c[0x0][0xc] ;  /* 0x0000030000047ab9 */ /* 0x000fe20000000800 */
[----:B------:R-:W-:Y:S01]  /*56a0*/  UIADD3 UR16, UR5, -0x1, URZ ;  /* 0xffffffff05107890 */ /* 0x000fe2000fffe03f */
[----:B------:R-:W-:Y:S01]  /*56b0*/  BSSY B0, `(.L_x_102) ;  /* 0x00000cb000007945 */ /* 0x000fe20003800000 */
[----:B------:R-:W-:Y:S01]  /*56c0*/  ULDC UR6, c[0x0][0x658] ;  /* 0x0001960000067ab9 */ /* 0x000fe20000000800 */
[----:B------:R-:W-:Y:S01]  /*56d0*/  ULDC UR5, c[0x0][0x10] ;  /* 0x0000040000057ab9 */ /* 0x000fe20000000800 */
[----:B------:R-:W-:Y:S01]  /*56e0*/  UMOV UR7, 0xffffffff ;  /* 0xffffffff00077882 */ /* 0x000fe20000000000 */
[----:B------:R-:W-:Y:S01]  /*56f0*/  UMOV UR8, 0x1 ;  /* 0x0000000100087882 */ /* 0x000fe20000000000 */
[----:B------:R-:W-:Y:S01]  /*5700*/  UIMAD.WIDE.U32 UR4, UR4, UR5, URZ ;  /* 0x00000005040472a5 */ /* 0x000fe2000f8e003f */
[----:B------:R-:W-:Y:S01]  /*5710*/  MOV R9, 0x1 ;  /* 0x0000000100097802 */ /* 0x000fe20000000f00 */
[----:B------:R-:W-:Y:S01]  /*5720*/  USHF.L.U32 UR7, UR7, UR6, URZ ;  /* 0x0000000607077299 */ /* 0x000fe2000800063f */
[----:B------:R-:W-:Y:S01]  /*5730*/  LOP3.LUT R8, R19, 0x2, RZ, 0xfc, !PT ;  /* 0x0000000213087812 */ /* 0x000fe200078efcff */
[----:B------:R-:W-:-:S02]  /*5740*/  USHF.L.U32 UR18, UR8, UR6, URZ ;  /* 0x0000000608127299 */ /* 0x000fc4000800063f */
[----:B------:R-:W-:Y:S01]  /*5750*/  ULOP3.LUT UR17, URZ, UR7, URZ, 0x33, !UPT ;  /* 0x000000073f117292 */ /* 0x000fe2000f8e333f */
[----:B------:R-:W-:Y:S01]  /*5760*/  ULDC UR6, c[0x0][0x14] ;  /* 0x0000050000067ab9 */ /* 0x000fe20000000800 */
[----:B------:R-:W-:Y:S01]  /*5770*/  ULDC.64 UR22, c[0x0][0x198] ;  /* 0x0000660000167ab9 */ /* 0x000fe20000000a00 */
[----:B------:R-:W-:Y:S02]  /*5780*/  UIMAD.WIDE.U32 UR20, UR4, UR6, URZ ;  /* 0x00000006041472a5 */ /* 0x000fe4000f8e003f */
[----:B------:R-:W-:Y:S01]  /*5790*/  UIMAD UR13, UR5, UR6, URZ ;  /* 0x00000006050d72a4 */ /* 0x000fe2000f8e023f */
[----:B0-----:R-:W-:-:S03]  /*57a0*/  VIADD R0, R0, 0x3f ;  /* 0x0000003f00007836 */ /* 0x001fc60000000000 */
[----:B------:R-:W-:Y:S02]  /*57b0*/  UIADD3 UR13, UR21, UR13, URZ ;  /* 0x0000000d150d7290 */ /* 0x000fe4000fffe03f */
[----:B------:R-:W-:-:S04]  /*57c0*/  SHF.R.S32.HI R3, RZ, 0x1f, R0 ;  /* 0x0000001fff037819 */ /* 0x000fc80000011400 */
[----:B------:R-:W-:Y:S01]  /*57d0*/  LEA.HI R10, R3, R0, RZ, 0x6 ;  /* 0x00000000030a7211 */ /* 0x000fe200078f30ff */
[C---:B-1----:R-:W-:Y:S02]  /*57e0*/  IMAD.SHL.U32 R11, R12.reuse, 0x10, RZ ;  /* 0x000000100c0b7824 */ /* 0x042fe400078e00ff */
[----:B------:R-:W-:Y:S01]  /*57f0*/  IMAD.SHL.U32 R12, R12, 0x400, RZ ;  /* 0x000004000c0c7824 */ /* 0x000fe200078e00ff */
[----:B------:R-:W-:Y:S01]  /*5800*/  SHF.R.S32.HI R10, RZ, 0x6, R10 ;  /* 0x00000006ff0a7819 */ /* 0x000fe2000001140a */
[----:B------:R-:W-:Y:S01]  /*5810*/  IMAD.MOV.U32 R0, RZ, RZ, 0x1 ;  /* 0x00000001ff007424 */ /* 0x000fe200078e00ff */
[----:B------:R-:W-:Y:S01]  /*5820*/  LOP3.LUT R11, R11, 0x10, RZ, 0xc0, !PT ;  /* 0x000000100b0b7812 */ /* 0x000fe200078ec0ff */
[----:B------:R-:W-:Y:S01]  /*5830*/  IMAD.MOV.U32 R3, RZ, RZ, RZ ;  /* 0x000000ffff037224 */ /* 0x000fe200078e00ff */
[----:B------:R-:W-:Y:S01]  /*5840*/  LOP3.LUT R12, R12, 0x400, RZ, 0xc0, !PT ;  /* 0x000004000c0c7812 */ /* 0x000fe200078ec0ff */
[----:B------:R-:W-:-:S07]  /*5850*/  VIADD R13, R10, 0x1 ;  /* 0x000000010a0d7836 */ /* 0x000fce0000000000 */
.L_x_113:
[----:B------:R-:W-:-:S03]  /*5860*/  UMOV UR4, 0xffffffff ;  /* 0xffffffff00047882 */ /* 0x000fc60000000000 */
[----:B------:R-:W-:Y:S05]  /*5870*/  BRA.DIV UR4, `(.L_x_103) ;  /* 0x0000000e04ec7947 */ /* 0x000fea000b800000 */
[----:B------:R-:W-:-:S13]  /*5880*/  ELECT P6, URZ, PT ;  /* 0x00000000003f782f */ /* 0x000fda00038c0000 */
.L_x_126:
[----:B------:R-:W0:Y:S01]  /*5890*/  LDC R4, c[0x0][0x28c] ;  /* 0x0000a300ff047b82 */ /* 0x000e220000000800 */
[----:B------:R-:W-:Y:S01]  /*58a0*/  BSSY B1, `(.L_x_104) ;  /* 0x0000038000017945 */ /* 0x000fe20003800000 */
[----:B0-----:R-:W-:-:S13]  /*58b0*/  ISETP.LT.OR P6, PT, R4, 0x1, !P6 ;  /* 0x000000010400780c */ /* 0x001fda00077c1670 */
[----:B------:R-:W-:Y:S05]  /*58c0*/  @P6 BRA `(.L_x_105) ;  /* 0x0000000000d46947 */ /* 0x000fea0003800000 */
[----:B------:R-:W-:Y:S02]  /*58d0*/  IMAD R20, R20, 0x20, R11 ;  /* 0x0000002014147824 */ /* 0x000fe400078e020b */
[----:B------:R-:W-:Y:S02]  /*58e0*/  IMAD.SHL.U32 R21, R21, 0x100, RZ ;  /* 0x0000010015157824 */ /* 0x000fe400078e00ff */
[----:B------:R-:W-:Y:S02]  /*58f0*/  IMAD.MOV.U32 R24, RZ, RZ, RZ ;  /* 0x000000ffff187224 */ /* 0x000fe400078e00ff */
[----:B------:R-:W-:Y:S02]  /*5900*/  IMAD.MOV.U32 R4, RZ, RZ, R13 ;  /* 0x000000ffff047224 */ /* 0x000fe400078e000d */
[----:B------:R-:W-:Y:S02]  /*5910*/  IMAD.MOV.U32 R5, RZ, RZ, R0 ;  /* 0x000000ffff057224 */ /* 0x000fe400078e0000 */
[----:B------:R-:W-:-:S07]  /*5920*/  IMAD.MOV.U32 R7, RZ, RZ, R3 ;  /* 0x000000ffff077224 */ /* 0x000fce00078e0003 */
.L_x_108:
[----:B------:R-:W0:Y:S01]  /*5930*/  S2R R15, SR_CgaCtaId ;  /* 0x00000000000f7919 */ /* 0x000e220000008800 */
[----:B------:R-:W-:Y:S02]  /*5940*/  MOV R14, 0x400 ;  /* 0x00000400000e7802 */ /* 0x000fe40000000f00 */
[----:B------:R-:W-:Y:S02]  /*5950*/  LOP3.LUT P1, RZ, R18, 0x7f, RZ, 0xc0, !PT ;  /* 0x0000007f12ff7812 */ /* 0x000fe4000782c0ff */
[----:B0-----:R-:W-:Y:S02]  /*5960*/  LEA R22, R15, R14, 0x18 ;  /* 0x0000000e0f167211 */ /* 0x001fe400078ec0ff */
[----:B------:R-:W-:-:S09]  /*5970*/  SHF.L.U32 R14, R5, 0x1f, RZ ;  /* 0x0000001f050e7819 */ /* 0x000fd200000006ff */
[----:B------:R-:W0:Y:S01]  /*5980*/  @!P1 LDC R15, c[0x0][0x500] ;  /* 0x00014000ff0f9b82 */ /* 0x000e220000000800 */
[----:B------:R-:W-:-:S04]  /*5990*/  IMAD R23, R7, 0x8, R22 ;  /* 0x0000000807177824 */ /* 0x000fc800078e0216 */
[----:B------:R-:W1:Y:S02]  /*59a0*/  SYNCS.PHASECHK.TRANS64.TRYWAIT P0, [R23+URZ+0x30], R14 ;  /* 0x0000300e170075a7 */ /* 0x000e64000800017f */
[----:B-1----:R-:W-:Y:S05]  /*59b0*/  @!P0 BRA `(.L_x_106) ;  /* 0x0000000c00bc8947 */ /* 0x002fea0003800000 */
.L_x_127:
[----:B-1----:R-:W-:Y:S01]  /*59c0*/  PRMT R14, R8, 0x9910, RZ ;  /* 0x00009910080e7816 */ /* 0x002fe200000000ff */
[----:B0-----:R0:W-:Y:S03]  /*59d0*/  @!P1 SYNCS.ARRIVE.TRANS64 RZ, [R23+URZ], R15 ;  /* 0x0000000f17ff99a7 */ /* 0x0011e6000800003f */
[----:B------:R-:W-:-:S13]  /*59e0*/  ISETP.NE.AND P0, PT, R14, 0x2, PT ;  /* 0x000000020e00780c */ /* 0x000fda0003f05270 */
[----:B0-----:R-:W-:Y:S05]  /*59f0*/  @P0 BRA `(.L_x_107) ;  /* 0x0000000000040947 */ /* 0x001fea0003800000 */
[----:B------:R-:W-:Y:S01]  /*5a00*/  BPT.TRAP 0x1 ;  /* 0x000000040000795c */ /* 0x000fe20000300000 */
.L_x_107:
[----:B------:R-:W-:Y:S01]  /*5a10*/  IMAD R14, R7, 0x800, R12 ;  /* 0x00000800070e7824 */ /* 0x000fe200078e020c */
[----:B------:R-:W-:Y:S01]  /*5a20*/  R2UR UR9, R23 ;  /* 0x00000000170972ca */ /* 0x000fe200000e0000 */
[--C-:B------:R-:W-:Y:S01]  /*5a30*/  IMAD R15, R7, 0x8000, R22.reuse ;  /* 0x00008000070f7824 */ /* 0x100fe200078e0216 */
[----:B------:R-:W-:Y:S01]  /*5a40*/  UIADD3 UR4, UP0, UR22, 0xf0, URZ ;  /* 0x000000f016047890 */ /* 0x000fe2000ff1e03f */
[----:B------:R-:W-:Y:S01]  /*5a50*/  IMAD R14, R14, 0x2, R22 ;  /* 0x000000020e0e7824 */ /* 0x000fe200078e0216 */
[----:B------:R-:W-:Y:S01]  /*5a60*/  R2UR UR11, R21 ;  /* 0x00000000150b72ca */ /* 0x000fe200000e0000 */
[----:B------:R-:W-:Y:S01]  /*5a70*/  VIADD R4, R4, 0xffffffff ;  /* 0xffffffff04047836 */ /* 0x000fe20000000000 */
[----:B------:R-:W-:Y:S01]  /*5a80*/  R2UR UR5, R15 ;  /* 0x000000000f0572ca */ /* 0x000fe200000e0000 */
[----:B------:R-:W-:Y:S01]  /*5a90*/  UIADD3 UR24, UP1, UR22, 0x1f0, URZ ;  /* 0x000001f016187890 */ /* 0x000fe2000ff3e03f */
[----:B------:R-:W-:Y:S01]  /*5aa0*/  R2UR UR8, R14 ;  /* 0x000000000e0872ca */ /* 0x000fe200000e0000 */
[----:B------:R-:W-:Y:S01]  /*5ab0*/  VIADD R7, R7, 0x1 ;  /* 0x0000000107077836 */ /* 0x000fe20000000000 */
[----:B------:R-:W-:Y:S01]  /*5ac0*/  R2UR UR10, R24 ;  /* 0x00000000180a72ca */ /* 0x000fe200000e0000 */
[----:B------:R-:W-:Y:S01]  /*5ad0*/  UIADD3.X UR25, URZ, UR23, URZ, UP1, !UPT ;  /* 0x000000173f197290 */ /* 0x000fe20008ffe43f */
[----:B------:R-:W-:Y:S01]  /*5ae0*/  R2UR UR12, R6 ;  /* 0x00000000060c72ca */ /* 0x000fe200000e0000 */
[----:B------:R-:W-:Y:S01]  /*5af0*/  UMOV UR6, 0x0 ;  /* 0x0000000000067882 */ /* 0x000fe20000000000 */
[----:B------:R-:W-:Y:S01]  /*5b00*/  R2UR UR19, R20 ;  /* 0x00000000141372ca */ /* 0x000fe200000e0000 */
[----:B------:R-:W-:Y:S01]  /*5b10*/  UMOV UR7, 0x10000000 ;  /* 0x1000000000077882 */ /* 0x000fe20000000000 */
[----:B------:R-:W-:Y:S01]  /*5b20*/  ISETP.GT.AND P1, PT, R4, 0x1, PT ;  /* 0x000000010400780c */ /* 0x000fe20003f24270 */
[----:B------:R-:W-:Y:S01]  /*5b30*/  UMOV UR26, 0x30000 ;  /* 0x00030000001a7882 */ /* 0x000fe20000000000 */
[C---:B------:R-:W-:Y:S01]  /*5b40*/  ISETP.NE.AND P0, PT, R7.reuse, 0x6, PT ;  /* 0x000000060700780c */ /* 0x040fe20003f05270 */
[----:B------:R-:W-:Y:S01]  /*5b50*/  UIADD3 UR14, UR5, 0x180, URZ ;  /* 0x00000180050e7890 */ /* 0x000fe2000fffe03f */
[----:B------:R-:W-:Y:S01]  /*5b60*/  VIADD R24, R24, 0x40 ;  /* 0x0000004018187836 */ /* 0x000fe20000000000 */
[----:B------:R-:W-:Y:S01]  /*5b70*/  UIADD3.X UR5, URZ, UR23, URZ, UP0, !UPT ;  /* 0x000000173f057290 */ /* 0x000fe200087fe43f */
[----:B------:R-:W-:Y:S01]  /*5b80*/  SEL R14, RZ, 0x1, P0 ;  /* 0x00000001ff0e7807 */ /* 0x000fe20000000000 */
[----:B------:R-:W-:Y:S01]  /*5b90*/  UIADD3 UR15, UR8, 0x30180, URZ ;  /* 0x00030180080f7890 */ /* 0x000fe2000fffe03f */
[----:B------:R-:W-:-:S02]  /*5ba0*/  SEL R7, R7, RZ, P0 ;  /* 0x000000ff07077207 */ /* 0x000fc40000000000 */
[----:B------:R-:W-:Y:S01]  /*5bb0*/  UMOV UR8, UR14 ;  /* 0x0000000e00087c82 */ /* 0x000fe20008000000 */
[----:B------:R-:W-:-:S03]  /*5bc0*/  LOP3.LUT R5, R5, R14, RZ, 0x3c, !PT ;  /* 0x0000000e05057212 */ /* 0x000fc600078e3cff */
[----:B------:R0:W-:Y:S02]  /*5bd0*/  UTMALDG.3D [UR8], [UR4], desc[UR6] ;  /* 0x00000608040075b4 */ /* 0x0001e40008011000 */
[----:B0-----:R-:W-:Y:S01]  /*5be0*/  UMOV UR8, UR15 ;  /* 0x0000000f00087c82 */ /* 0x001fe20008000000 */
[----:B------:R-:W-:Y:S02]  /*5bf0*/  UMOV UR11, UR19 ;  /* 0x00000013000b7c82 */ /* 0x000fe40008000000 */
[----:B------:R0:W-:Y:S02]  /*5c00*/  UTMALDG.3D.MULTICAST [UR8], [UR24], UR26, desc[UR6] ;  /* 0x00000608180073b4 */ /* 0x0001e4000801181a */
[----:B0-----:R-:W-:Y:S05]  /*5c10*/  @P1 BRA `(.L_x_108) ;  /* 0xfffffffc00441947 */ /* 0x001fea000383ffff */
.L_x_105:
[----:B------:R-:W-:Y:S05]  /*5c20*/  BSYNC B1 ;  /* 0x0000000000017941 */ /* 0x000fea0003800000 */
.L_x_104:
[----:B------:R-:W-:Y:S01]  /*5c30*/  LOP3.LUT P1, RZ, R9, 0xff, RZ, 0xc0, !PT ;  /* 0x000000ff09ff7812 */ /* 0x000fe2000782c0ff */
[C---:B------:R-:W-:Y:S01]  /*5c40*/  IMAD.IADD R6, R10.reuse, 0x1, R3 ;  /* 0x000000010a067824 */ /* 0x040fe200078e0203 */
[----:B------:R-:W-:Y:S01]  /*5c50*/  ULDC.64 UR4, c[0x0][0x650] ;  /* 0x0001940000047ab9 */ /* 0x000fe20000000a00 */
[----:B------:R-:W-:Y:S01]  /*5c60*/  ISETP.GE.U32.AND P2, PT, R10, 0x6, PT ;  /* 0x000000060a00780c */ /* 0x000fe20003f46070 */
[----:B------:R-:W-:Y:S01]  /*5c70*/  BSSY B1, `(.L_x_109) ;  /* 0x000006c000017945 */ /* 0x000fe20003800000 */
[----:B------:R-:W-:Y:S01]  /*5c80*/  IMAD.MOV.U32 R21, RZ, RZ, -0x1 ;  /* 0xffffffffff157424 */ /* 0x000fe200078e00ff */
[----:B------:R-:W-:Y:S01]  /*5c90*/  ISETP.GT.U32.AND P0, PT, R6, 0x5, PT ;  /* 0x000000050600780c */ /* 0x000fe20003f04070 */
[----:B------:R-:W-:Y:S01]  /*5ca0*/  IMAD.MOV.U32 R20, RZ, RZ, -0x1 ;  /* 0xffffffffff147424 */ /* 0x000fe200078e00ff */
[----:B------:R-:W-:Y:S02]  /*5cb0*/  PRMT R9, RZ, 0x7610, R9 ;  /* 0x00007610ff097816 */ /* 0x000fe40000000009 */
[----:B------:R-:W-:-:S03]  /*5cc0*/  ISETP.LT.U32.AND P0, PT, R10, 0x6, P0 ;  /* 0x000000060a00780c */ /* 0x000fc60000701070 */
[----:B------:R-:W0:Y:S01]  /*5cd0*/  @P1 S2R R5, SR_CgaCtaId ;  /* 0x0000000000051919 */ /* 0x000e220000008800 */
[----:B------:R-:W-:-:S04]  /*5ce0*/  @P1 MOV R4, 0x400 ;  /* 0x0000040000041802 */ /* 0x000fc80000000f00 */
[----:B0-----:R-:W-:Y:S01]  /*5cf0*/  @P1 LEA R3, R5, R4, 0x18 ;  /* 0x0000000405031211 */ /* 0x001fe200078ec0ff */
[----:B------:R-:W-:-:S03]  /*5d00*/  IMAD.WIDE.U32 R4, R6, -0x55555555, RZ ;  /* 0xaaaaaaab06047825 */ /* 0x000fc600078e00ff */
[----:B------:R0:W-:Y:S01]  /*5d10*/  @P1 SYNCS.ARRIVE.TRANS64.A1T0 RZ, [R3+URZ+0x78], RZ ;  /* 0x000078ff03ff19a7 */ /* 0x0001e2000810003f */
[----:B------:R-:W-:Y:S02]  /*5d20*/  IADD3 R16, P1, R16, UR20, RZ ;  /* 0x0000001410107c10 */ /* 0x000fe4000ff3e0ff */
[----:B------:R-:W-:Y:S02]  /*5d30*/  SHF.R.U32.HI R5, RZ, 0x2, R5 ;  /* 0x00000002ff057819 */ /* 0x000fe40000011605 */
[----:B------:R-:W-:Y:S02]  /*5d40*/  IADD3.X R17, R17, UR13, RZ, P1, !PT ;  /* 0x0000000d11117c10 */ /* 0x000fe40008ffe4ff */
[----:B------:R-:W-:Y:S02]  /*5d50*/  PRMT R4, RZ, 0x7610, R4 ;  /* 0x00007610ff047816 */ /* 0x000fe40000000004 */
[----:B0-----:R-:W-:Y:S02]  /*5d60*/  SEL R3, RZ, 0x1, !P0 ;  /* 0x00000001ff037807 */ /* 0x001fe40004000000 */
[----:B------:R-:W-:-:S02]  /*5d70*/  ISETP.GE.U32.AND P0, PT, R16, UR4, PT ;  /* 0x0000000410007c0c */ /* 0x000fc4000bf06070 */
[----:B------:R-:W-:Y:S01]  /*5d80*/  LOP3.LUT R0, R0, R3, RZ, 0x3c, !PT ;  /* 0x0000000300007212 */ /* 0x000fe200078e3cff */
[----:B------:R-:W-:Y:S01]  /*5d90*/  IMAD R3, R5, -0x6, R6 ;  /* 0xfffffffa05037824 */ /* 0x000fe200078e0206 */
[----:B------:R-:W-:Y:S01]  /*5da0*/  ISETP.GE.U32.AND.EX P0, PT, R17, UR5, PT, P0 ;  /* 0x0000000511007c0c */ /* 0x000fe2000bf06100 */
[----:B------:R-:W-:Y:S01]  /*5db0*/  IMAD.MOV.U32 R6, RZ, RZ, -0x1 ;  /* 0xffffffffff067424 */ /* 0x000fe200078e00ff */
[----:B------:R-:W-:-:S11]  /*5dc0*/  @P2 LOP3.LUT R0, R0, 0x1, R5, 0x78, !PT ;  /* 0x0000000100002812 */ /* 0x000fd600078e7805 */
[----:B------:R-:W-:Y:S05]  /*5dd0*/  @P0 BRA `(.L_x_110) ;  /* 0x0000000400540947 */ /* 0x000fea0003800000 */
[----:B------:R-:W0:Y:S01]  /*5de0*/  S2R R15, SR_CTAID.X ;  /* 0x00000000000f7919 */ /* 0x000e220000002500 */
[----:B------:R-:W-:Y:S01]  /*5df0*/  ULDC.64 UR4, c[0x0][0x628] ;  /* 0x00018a0000047ab9 */ /* 0x000fe20000000a00 */
[----:B------:R-:W-:Y:S01]  /*5e00*/  ULDC UR7, c[0x0][0x630] ;  /* 0x00018c0000077ab9 */ /* 0x000fe20000000800 */
[----:B------:R-:W-:Y:S01]  /*5e10*/  ISETP.NE.U32.AND P0, PT, RZ, UR4, PT ;  /* 0x00000004ff007c0c */ /* 0x000fe2000bf05070 */
[----:B------:R-:W1:Y:S01]  /*5e20*/  S2R R20, SR_CTAID.Y ;  /* 0x0000000000147919 */ /* 0x000e620000002600 */
[----:B------:R-:W-:Y:S01]  /*5e30*/  ULDC UR8, c[0x0][0x150] ;  /* 0x0000540000087ab9 */ /* 0x000fe20000000800 */
[----:B------:R-:W-:Y:S01]  /*5e40*/  IMAD.MOV.U32 R4, RZ, RZ, R16 ;  /* 0x000000ffff047224 */ /* 0x000fe200078e0010 */
[----:B------:R-:W-:Y:S01]  /*5e50*/  ISETP.NE.AND.EX P0, PT, RZ, UR5, PT, P0 ;  /* 0x00000005ff007c0c */ /* 0x000fe2000bf05300 */
[----:B------:R-:W-:Y:S01]  /*5e60*/  IMAD.MOV.U32 R5, RZ, RZ, R17 ;  /* 0x000000ffff057224 */ /* 0x000fe200078e0011 */
[----:B0-----:R-:W-:-:S11]  /*5e70*/  I2FP.F32.U32 R22, R15 ;  /* 0x0000000f00167245 */ /* 0x001fd60000201000 */
[----:B------:R-:W-:Y:S05]  /*5e80*/  @!P0 BRA `(.L_x_111) ;  /* 0x0000000000288947 */ /* 0x000fea0003800000 */
[----:B------:R-:W-:Y:S02]  /*5e90*/  ULDC UR6, c[0x0][0x634] ;  /* 0x00018d0000067ab9 */ /* 0x000fe40000000800 */
[----:B------:R-:W-:-:S05]  /*5ea0*/  IADD3 R5, P0, R16, UR6, RZ ;  /* 0x0000000610057c10 */ /* 0x000fca000ff1e0ff */
[----:B------:R-:W-:-:S04]  /*5eb0*/  IMAD.X R21, RZ, RZ, R17, P0 ;  /* 0x000000ffff157224 */ /* 0x000fc800000e0611 */
[----:B------:R-:W-:-:S04]  /*5ec0*/  IMAD.WIDE.U32 R6, R21, UR4, RZ ;  /* 0x0000000415067c25 */ /* 0x000fc8000f8e00ff */
[----:B------:R-:W-:-:S04]  /*5ed0*/  IMAD.WIDE.U32 R6, P0, R5, UR5, R6 ;  /* 0x0000000505067c25 */ /* 0x000fc8000f800006 */
[----:B------:R-:W-:-:S04]  /*5ee0*/  IMAD.WIDE.U32 R4, R5, UR4, RZ ;  /* 0x0000000405047c25 */ /* 0x000fc8000f8e00ff */
[----:B------:R-:W-:Y:S01]  /*5ef0*/  IMAD.MOV.U32 R4, RZ, RZ, R7 ;  /* 0x000000ffff047224 */ /* 0x000fe200078e0007 */
[----:B------:R-:W-:Y:S01]  /*5f00*/  IADD3 RZ, P1, R5, R6, RZ ;  /* 0x0000000605ff7210 */ /* 0x000fe20007f3e0ff */
[----:B------:R-:W-:-:S04]  /*5f10*/  IMAD.X R5, RZ, RZ, RZ, P0 ;  /* 0x000000ffff057224 */ /* 0x000fc800000e06ff */
[----:B------:R-:W-:-:S08]  /*5f20*/  IMAD.WIDE.U32.X R4, R21, UR5, R4, P1 ;  /* 0x0000000515047c25 */ /* 0x000fd000088e0404 */
.L_x_111:
[--C-:B------:R-:W-:Y:S01]  /*5f30*/  SHF.R.U64 R14, R4, UR7, R5.reuse ;  /* 0x00000007040e7c19 */ /* 0x100fe20008001205 */
[----:B------:R-:W-:Y:S01]  /*5f40*/  FMUL R22, R22, UR8 ;  /* 0x0000000816167c20 */ /* 0x000fe20008400000 */
[----:B------:R-:W-:Y:S01]  /*5f50*/  SHF.R.U32.HI R4, RZ, UR7, R5 ;  /* 0x00000007ff047c19 */ /* 0x000fe20008011605 */
[----:B------:R-:W0:Y:S01]  /*5f60*/  LDC R6, c[0x0][0x144] ;  /* 0x00005100ff067b82 */ /* 0x000e220000000800 */
[----:B------:R-:W-:Y:S01]  /*5f70*/  IADD3 R5, P0, RZ, -R14, RZ ;  /* 0x8000000eff057210 */ /* 0x000fe20007f1e0ff */
[----:B------:R-:W-:Y:S01]  /*5f80*/  ULDC UR6, c[0x0][0x154] ;  /* 0x0000550000067ab9 */ /* 0x000fe20000000800 */
[----:B-1----:R-:W-:Y:S01]  /*5f90*/  I2FP.F32.U32 R7, R20 ;  /* 0x0000001400077245 */ /* 0x002fe20000201000 */
[----:B------:R-:W1:Y:S01]  /*5fa0*/  F2I.U32.TRUNC.NTZ R22, R22 ;  /* 0x0000001600167305 */ /* 0x000e62000020f000 */
[----:B------:R-:W-:Y:S01]  /*5fb0*/  ULDC.64 UR4, c[0x0][0x620] ;  /* 0x0001880000047ab9 */ /* 0x000fe20000000a00 */
[----:B------:R-:W-:Y:S01]  /*5fc0*/  IMAD.X R4, RZ, RZ, ~R4, P0 ;  /* 0x000000ffff047224 */ /* 0x000fe200000e0e04 */
[----:B------:R-:W-:Y:S01]  /*5fd0*/  ISETP.NE.AND P2, PT, R2, 0x1, PT ;  /* 0x000000010200780c */ /* 0x000fe20003f45270 */
[----:B------:R-:W-:Y:S01]  /*5fe0*/  FMUL R23, R7, UR6 ;  /* 0x0000000607177c20 */ /* 0x000fe20008400000 */
[----:B------:R-:W2:Y:S01]  /*5ff0*/  LDC R25, c[0x0][0x148] ;  /* 0x00005200ff197b82 */ /* 0x000ea20000000800 */
[----:B------:R-:W-:Y:S01]  /*6000*/  IMAD R4, R4, UR4, RZ ;  /* 0x0000000404047c24 */ /* 0x000fe2000f8e02ff */
[----:B------:R-:W-:-:S02]  /*6010*/  ULDC.64 UR6, c[0x0][0x640] ;  /* 0x0001900000067ab9 */ /* 0x000fc40000000a00 */
[----:B------:R-:W-:Y:S01]  /*6020*/  ISETP.NE.U32.AND P0, PT, RZ, UR6, PT ;  /* 0x00000006ff007c0c */ /* 0x000fe2000bf05070 */
[----:B------:R-:W3:Y:S01]  /*6030*/  F2I.U32.TRUNC.NTZ R23, R23 ;  /* 0x0000001700177305 */ /* 0x000ee2000020f000 */
[C---:B------:R-:W-:Y:S02]  /*6040*/  IMAD R7, R5.reuse, UR5, R4 ;  /* 0x0000000505077c24 */ /* 0x040fe4000f8e0204 */
[----:B------:R-:W-:Y:S01]  /*6050*/  IMAD.WIDE.U32 R4, R5, UR4, R16 ;  /* 0x0000000405047c25 */ /* 0x000fe2000f8e0010 */
[----:B------:R-:W-:Y:S01]  /*6060*/  ULDC UR4, c[0x0][0x618] ;  /* 0x0001860000047ab9 */ /* 0x000fe20000000800 */
[----:B------:R-:W-:Y:S02]  /*6070*/  ISETP.NE.AND.EX P0, PT, RZ, UR7, PT, P0 ;  /* 0x00000007ff007c0c */ /* 0x000fe4000bf05300 */
[----:B------:R-:W-:Y:S02]  /*6080*/  IMAD.IADD R5, R5, 0x1, R7 ;  /* 0x0000000105057824 */ /* 0x000fe400078e0207 */
[----:B-1----:R-:W-:-:S03]  /*6090*/  IMAD.MOV R22, RZ, RZ, -R22 ;  /* 0x000000ffff167224 */ /* 0x002fc600078e0a16 */
[----:B------:R-:W-:Y:S01]  /*60a0*/  SHF.R.U64 R21, R4, UR4, R5 ;  /* 0x0000000404157c19 */ /* 0x000fe20008001205 */
[----:B0-----:R-:W-:Y:S01]  /*60b0*/  IMAD R15, R6, R22, R15 ;  /* 0x00000016060f7224 */ /* 0x001fe200078e020f */
[----:B------:R-:W-:Y:S01]  /*60c0*/  SHF.R.U32.HI R4, RZ, UR4, R5 ;  /* 0x00000004ff047c19 */ /* 0x000fe20008011605 */
[----:B------:R-:W-:Y:S01]  /*60d0*/  ULDC UR4, c[0x0][0x608] ;  /* 0x0001820000047ab9 */ /* 0x000fe20000000800 */
[----:B---3--:R-:W-:Y:S02]  /*60e0*/  IMAD.MOV R6, RZ, RZ, -R23 ;  /* 0x000000ffff067224 */ /* 0x008fe400078e0a17 */
[--C-:B------:R-:W-:Y:S02]  /*60f0*/  SHF.R.U64 R22, R21, UR4, R4.reuse ;  /* 0x0000000415167c19 */ /* 0x100fe40008001204 */
[----:B------:R-:W-:Y:S01]  /*6100*/  SHF.R.U32.HI R5, RZ, UR4, R4 ;  /* 0x00000004ff057c19 */ /* 0x000fe20008011604 */
[----:B------:R-:W-:Y:S01]  /*6110*/  ULDC UR4, c[0x0][0x658] ;  /* 0x0001960000047ab9 */ /* 0x000fe20000000800 */
[----:B--2---:R-:W-:-:S02]  /*6120*/  @P2 IMAD R15, R25, R6, R20 ;  /* 0x00000006190f2224 */ /* 0x004fc400078e0214 */
[--C-:B------:R-:W-:Y:S02]  /*6130*/  SHF.R.U64 R20, R22, UR4, R5.reuse ;  /* 0x0000000416147c19 */ /* 0x100fe40008001205 */
[----:B------:R-:W-:-:S03]  /*6140*/  SHF.R.U32.HI R23, RZ, UR4, R5 ;  /* 0x00000004ff177c19 */ /* 0x000fc60008011605 */
[----:B------:R-:W-:Y:S02]  /*6150*/  IMAD.MOV.U32 R6, RZ, RZ, R20 ;  /* 0x000000ffff067224 */ /* 0x000fe400078e0014 */
[----:B------:R-:W-:Y:S01]  /*6160*/  IMAD.MOV.U32 R5, RZ, RZ, R23 ;  /* 0x000000ffff057224 */ /* 0x000fe200078e0017 */
[----:B------:R-:W-:Y:S06]  /*6170*/  @!P0 BRA `(.L_x_112) ;  /* 0x00000000002c8947 */ /* 0x000fec0003800000 */
        /* <DEDUP_REMOVED lines=9> */
[----:B------:R-:W-:-:S04]  /*6210*/  IMAD.WIDE.U32.X R4, R23, UR7, R4, P1 ;  /* 0x0000000717047c25 */ /* 0x000fc800088e0404 */
[----:B------:R-:W-:-:S07]  /*6220*/  IMAD.MOV.U32 R6, RZ, RZ, R4 ;  /* 0x000000ffff067224 */ /* 0x000fce00078e0004 */
.L_x_112:
[----:B------:R-:W-:Y:S01]  /*6230*/  ULDC UR4, c[0x0][0x648] ;  /* 0x0001920000047ab9 */ /* 0x000fe20000000800 */
[----:B------:R-:W-:Y:S01]  /*6240*/  LOP3.LUT R4, R22, UR17, RZ, 0xc0, !PT ;  /* 0x0000001116047c12 */ /* 0x000fe2000f8ec0ff */
[----:B------:R-:W-:Y:S01]  /*6250*/  ULDC UR5, c[0x0][0x610] ;  /* 0x0001840000057ab9 */ /* 0x000fe20000000800 */
[----:B------:R-:W-:Y:S01]  /*6260*/  SHF.R.U64 R5, R6, UR4, R5 ;  /* 0x0000000406057c19 */ /* 0x000fe20008001205 */
[----:B------:R-:W-:Y:S01]  /*6270*/  ULDC UR4, c[0x0][0x638] ;  /* 0x00018e0000047ab9 */ /* 0x000fe20000000800 */
[----:B------:R-:W-:-:S03]  /*6280*/  LOP3.LUT R21, R21, UR16, RZ, 0xc0, !PT ;  /* 0x0000001015157c12 */ /* 0x000fc6000f8ec0ff */
[----:B------:R-:W-:Y:S02]  /*6290*/  IMAD.MOV R7, RZ, RZ, -R5 ;  /* 0x000000ffff077224 */ /* 0x000fe400078e0a05 */
[----:B------:R-:W-:Y:S02]  /*62a0*/  IMAD R4, R5, UR18, R4 ;  /* 0x0000001205047c24 */ /* 0x000fe4000f8e0204 */
[----:B------:R-:W-:Y:S01]  /*62b0*/  IMAD R20, R7, UR4, R20 ;  /* 0x0000000407147c24 */ /* 0x000fe2000f8e0214 */
[----:B------:R-:W-:Y:S01]  /*62c0*/  ULDC UR4, c[0x0][0x600] ;  /* 0x0001800000047ab9 */ /* 0x000fe20000000800 */
[----:B------:R-:W-:Y:S02]  /*62d0*/  IMAD R15, R4, UR5, R15 ;  /* 0x00000005040f7c24 */ /* 0x000fe4000f8e020f */
[----:B------:R-:W-:Y:S02]  /*62e0*/  IMAD R6, R20, UR4, R21 ;  /* 0x0000000414067c24 */ /* 0x000fe4000f8e0215 */
[----:B------:R-:W-:-:S03]  /*62f0*/  IMAD.MOV.U32 R4, RZ, RZ, 0x1 ;  /* 0x00000001ff047424 */ /* 0x000fc600078e00ff */
[----:B------:R-:W-:Y:S02]  /*6300*/  SEL R20, R6, R15, !P2 ;  /* 0x0000000f06147207 */ /* 0x000fe40005000000 */
[----:B------:R-:W-:Y:S01]  /*6310*/  SEL R21, R15, R6, !P2 ;  /* 0x000000060f157207 */ /* 0x000fe20005000000 */
[----:B------:R-:W-:-:S07]  /*6320*/  IMAD.MOV.U32 R6, RZ, RZ, R14 ;  /* 0x000000ffff067224 */ /* 0x000fce00078e000e */
.L_x_110:
[----:B------:R-:W-:Y:S05]  /*6330*/  BSYNC B1 ;  /* 0x0000000000017941 */ /* 0x000fea0003800000 */
.L_x_109:
[----:B------:R-:W-:-:S13]  /*6340*/  LOP3.LUT P0, RZ, R4, 0xff, RZ, 0xc0, !PT ;  /* 0x000000ff04ff7812 */ /* 0x000fda000780c0ff */
[----:B------:R-:W-:Y:S05]  /*6350*/  @P0 BRA `(.L_x_113) ;  /* 0xfffffff400400947 */ /* 0x000fea000383ffff */
[----:B------:R-:W-:Y:S05]  /*6360*/  BSYNC B0 ;  /* 0x0000000000007941 */ /* 0x000fea0003800000 */
.L_x_102:
[----:B------:R-:W-:-:S03]  /*6370*/  UMOV UR4, 0xffffffff ;  /* 0xffffffff00047882 */ /* 0x000fc60000000000 */
[----:B------:R-:W-:Y:S05]  /*6380*/  BRA.DIV UR4, `(.L_x_114) ;  /* 0x00000006045c7947 */ /* 0x000fea000b800000 */
[----:B------:R-:W-:-:S13]  /*6390*/  ELECT P6, URZ, PT ;  /* 0x00000000003f782f */ /* 0x000fda00038c0000 */
.L_x_130:
[----:B------:R-:W-:Y:S04]  /*63a0*/  BSSY B0, `(.L_x_115) ;  /* 0x000003d000007945 */ /* 0x000fe80003800000 */
[----:B------:R-:W-:Y:S05]  /*63b0*/  @!P6 BRA `(.L_x_116) ;  /* 0x0000000000ece947 */ /* 0x000fea0003800000 */
[----:B------:R-:W-:-:S04]  /*63c0*/  LOP3.LUT R19, R19, 0x2, RZ, 0xfc, !PT ;  /* 0x0000000213137812 */ /* 0x000fc800078efcff */
[----:B------:R-:W-:-:S13]  /*63d0*/  ISETP.NE.AND P0, PT, R19, 0x3, PT ;  /* 0x000000031300780c */ /* 0x000fda0003f05270 */
[----:B------:R-:W-:Y:S05]  /*63e0*/  @!P0 BRA `(.L_x_117) ;  /* 0x0000000000048947 */ /* 0x000fea0003800000 */
[----:B------:R-:W-:Y:S01]  /*63f0*/  BPT.TRAP 0x1 ;  /* 0x000000040000795c */ /* 0x000fe20000300000 */
.L_x_117:
[----:B------:R-:W0:Y:S01]  /*6400*/  S2R R5, SR_CgaCtaId ;  /* 0x0000000000057919 */ /* 0x000e220000008800 */
[----:B------:R-:W-:Y:S02]  /*6410*/  MOV R2, 0x400 ;  /* 0x0000040000027802 */ /* 0x000fe40000000f00 */
[----:B------:R-:W-:Y:S02]  /*6420*/  SHF.L.U32 R4, R0, 0x1f, RZ ;  /* 0x0000001f00047819 */ /* 0x000fe400000006ff */
[----:B0-----:R-:W-:-:S05]  /*6430*/  LEA R2, R5, R2, 0x18 ;  /* 0x0000000205027211 */ /* 0x001fca00078ec0ff */
[----:B------:R-:W-:-:S04]  /*6440*/  VIADD R2, R2, 0x30 ;  /* 0x0000003002027836 */ /* 0x000fc80000000000 */
[C---:B------:R-:W-:Y:S02]  /*6450*/  IMAD R7, R3.reuse, 0x8, R2 ;  /* 0x0000000803077824 */ /* 0x040fe400078e0202 */
[----:B------:R-:W-:Y:S02]  /*6460*/  VIADD R3, R3, 0x1 ;  /* 0x0000000103037836 */ /* 0x000fe40000000000 */
[----:B------:R-:W0:Y:S03]  /*6470*/  SYNCS.PHASECHK.TRANS64.TRYWAIT P0, [R7+URZ], R4 ;  /* 0x00000004070075a7 */ /* 0x000e26000800017f */
[----:B------:R-:W-:-:S04]  /*6480*/  ISETP.NE.AND P1, PT, R3, 0x6, PT ;  /* 0x000000060300780c */ /* 0x000fc80003f25270 */
[----:B------:R-:W-:Y:S02]  /*6490*/  SEL R5, RZ, 0x1, P1 ;  /* 0x00000001ff057807 */ /* 0x000fe40000800000 */
[----:B------:R-:W-:Y:S02]  /*64a0*/  SEL R3, R3, RZ, P1 ;  /* 0x000000ff03037207 */ /* 0x000fe40000800000 */
[----:B------:R-:W-:-:S03]  /*64b0*/  LOP3.LUT R6, R0, R5, RZ, 0x3c, !PT ;  /* 0x0000000500067212 */ /* 0x000fc600078e3cff */
[----:B------:R-:W-:Y:S01]  /*64c0*/  IMAD R8, R3, 0x8, R2 ;  /* 0x0000000803087824 */ /* 0x000fe200078e0202 */
[----:B------:R-:W-:Y:S01]  /*64d0*/  SHF.L.U32 R5, R6, 0x1f, RZ ;  /* 0x0000001f06057819 */ /* 0x000fe200000006ff */
[----:B0-----:R-:W-:Y:S06]  /*64e0*/  @!P0 BRA `(.L_x_118) ;  /* 0x0000000400248947 */ /* 0x001fec0003800000 */
.L_x_131:
[----:B------:R-:W1:Y:S01]  /*64f0*/  SYNCS.PHASECHK.TRANS64.TRYWAIT P0, [R8+URZ], R5 ;  /* 0x00000005080075a7 */ /* 0x000e62000800017f */
[----:B------:R-:W-:-:S05]  /*6500*/  VIADD R0, R3, 0x1 ;  /* 0x0000000103007836 */ /* 0x000fca0000000000 */
[----:B------:R-:W-:-:S04]  /*6510*/  ISETP.NE.AND P1, PT, R0, 0x6, PT ;  /* 0x000000060000780c */ /* 0x000fc80003f25270 */
[----:B------:R-:W-:Y:S02]  /*6520*/  SEL R3, RZ, 0x1, P1 ;  /* 0x00000001ff037807 */ /* 0x000fe40000800000 */
[----:B0-----:R-:W-:Y:S02]  /*6530*/  SEL R7, R0, RZ, P1 ;  /* 0x000000ff00077207 */ /* 0x001fe40000800000 */
[----:B------:R-:W-:-:S03]  /*6540*/  LOP3.LUT R6, R6, R3, RZ, 0x3c, !PT ;  /* 0x0000000306067212 */ /* 0x000fc600078e3cff */
[----:B------:R-:W-:Y:S01]  /*6550*/  IMAD R9, R7, 0x8, R2 ;  /* 0x0000000807097824 */ /* 0x000fe200078e0202 */
[----:B------:R-:W-:Y:S01]  /*6560*/  SHF.L.U32 R4, R6, 0x1f, RZ ;  /* 0x0000001f06047819 */ /* 0x000fe200000006ff */
[----:B-1----:R-:W-:Y:S06]  /*6570*/  @!P0 BRA `(.L_x_119) ;  /* 0x0000000400148947 */ /* 0x002fec0003800000 */
.L_x_132:
[----:B------:R-:W1:Y:S01]  /*6580*/  SYNCS.PHASECHK.TRANS64.TRYWAIT P0, [R9+URZ], R4 ;  /* 0x00000004090075a7 */ /* 0x000e62000800017f */
[----:B------:R-:W-:-:S05]  /*6590*/  VIADD R0, R7, 0x1 ;  /* 0x0000000107007836 */ /* 0x000fca0000000000 */
[----:B------:R-:W-:-:S04]  /*65a0*/  ISETP.NE.AND P1, PT, R0, 0x6, PT ;  /* 0x000000060000780c */ /* 0x000fc80003f25270 */
[----:B------:R-:W-:Y:S02]  /*65b0*/  SEL R3, RZ, 0x1, P1 ;  /* 0x00000001ff037807 */ /* 0x000fe40000800000 */
[----:B------:R-:W-:Y:S02]  /*65c0*/  SEL R7, R0, RZ, P1 ;  /* 0x000000ff00077207 */ /* 0x000fe40000800000 */
[----:B------:R-:W-:-:S03]  /*65d0*/  LOP3.LUT R6, R6, R3, RZ, 0x3c, !PT ;  /* 0x0000000306067212 */ /* 0x000fc600078e3cff */
[----:B0-----:R-:W-:Y:S01]  /*65e0*/  IMAD R8, R7, 0x8, R2 ;  /* 0x0000000807087824 */ /* 0x001fe200078e0202 */
[----:B------:R-:W-:Y:S01]  /*65f0*/  SHF.L.U32 R5, R6, 0x1f, RZ ;  /* 0x0000001f06057819 */ /* 0x000fe200000006ff */
[----:B-1----:R-:W-:Y:S06]  /*6600*/  @!P0 BRA `(.L_x_120) ;  /* 0x0000000400048947 */ /* 0x002fec0003800000 */
.L_x_133:
[----:B------:R-:W1:Y:S01]  /*6610*/  SYNCS.PHASECHK.TRANS64.TRYWAIT P0, [R8+URZ], R5 ;  /* 0x00000005080075a7 */ /* 0x000e62000800017f */
[----:B------:R-:W-:-:S05]  /*6620*/  VIADD R0, R7, 0x1 ;  /* 0x0000000107007836 */ /* 0x000fca0000000000 */
[----:B------:R-:W-:-:S04]  /*6630*/  ISETP.NE.AND P1, PT, R0, 0x6, PT ;  /* 0x000000060000780c */ /* 0x000fc80003f25270 */
[----:B------:R-:W-:Y:S02]  /*6640*/  SEL R3, RZ, 0x1, P1 ;  /* 0x00000001ff037807 */ /* 0x000fe40000800000 */
[----:B------:R-:W-:Y:S02]  /*6650*/  SEL R7, R0, RZ, P1 ;  /* 0x000000ff00077207 */ /* 0x000fe40000800000 */
[----:B0-----:R-:W-:-:S03]  /*6660*/  LOP3.LUT R9, R6, R3, RZ, 0x3c, !PT ;  /* 0x0000000306097212 */ /* 0x001fc600078e3cff */
[----:B------:R-:W-:Y:S01]  /*6670*/  IMAD R11, R7, 0x8, R2 ;  /* 0x00000008070b7824 */ /* 0x000fe200078e0202 */
[----:B------:R-:W-:Y:S01]  /*6680*/  SHF.L.U32 R6, R9, 0x1f, RZ ;  /* 0x0000001f09067819 */ /* 0x000fe200000006ff */
[----:B-1----:R-:W-:Y:S06]  /*6690*/  @!P0 BRA `(.L_x_121) ;  /* 0x0000000000f48947 */ /* 0x002fec0003800000 */
.L_x_134:
[----:B------:R-:W1:Y:S01]  /*66a0*/  SYNCS.PHASECHK.TRANS64.TRYWAIT P0, [R11+URZ], R6 ;  /* 0x000000060b0075a7 */ /* 0x000e62000800017f */
[----:B------:R-:W-:-:S05]  /*66b0*/  VIADD R0, R7, 0x1 ;  /* 0x0000000107007836 */ /* 0x000fca0000000000 */
[----:B------:R-:W-:-:S04]  /*66c0*/  ISETP.NE.AND P1, PT, R0, 0x6, PT ;  /* 0x000000060000780c */ /* 0x000fc80003f25270 */
[----:B------:R-:W-:Y:S02]  /*66d0*/  SEL R4, RZ, 0x1, P1 ;  /* 0x00000001ff047807 */ /* 0x000fe40000800000 */
[----:B------:R-:W-:Y:S02]  /*66e0*/  SEL R3, R0, RZ, P1 ;  /* 0x000000ff00037207 */ /* 0x000fe40000800000 */
[----:B------:R-:W-:Y:S01]  /*66f0*/  LOP3.LUT R0, R9, R4, RZ, 0x3c, !PT ;  /* 0x0000000409007212 */ /* 0x000fe200078e3cff */
[----:B-1----:R-:W-:Y:S06]  /*6700*/  @!P0 BRA `(.L_x_122) ;  /* 0x0000000000ec8947 */ /* 0x002fec0003800000 */
.L_x_135:
[----:B------:R-:W-:Y:S01]  /*6710*/  IMAD R3, R3, 0x8, R2 ;  /* 0x0000000803037824 */ /* 0x000fe200078e0202 */
[----:B------:R-:W-:-:S07]  /*6720*/  SHF.L.U32 R0, R0, 0x1f, RZ ;  /* 0x0000001f00007819 */ /* 0x000fce00000006ff */
.L_x_123:
[----:B--2---:R2:W3:Y:S02]  /*6730*/  SYNCS.PHASECHK.TRANS64.TRYWAIT P0, [R3+URZ], R0 ;  /* 0x00000000030075a7 */ /* 0x0044e4000800017f */
[----:B---3--:R-:W-:Y:S05]  /*6740*/  @!P0 NANOSLEEP.SYNCS 0x989680 ;  /* 0x009896800000895d */ /* 0x008fea0003900000 */
[----:B------:R-:W3:Y:S02]  /*6750*/  @!P0 SYNCS.PHASECHK.TRANS64 P0, [R3+URZ], R0 ;  /* 0x00000000030085a7 */ /* 0x000ee4000800007f */
[----:B---3--:R-:W-:Y:S05]  /*6760*/  @!P0 BRA `(.L_x_123) ;  /* 0xfffffffc00f08947 */ /* 0x008fea000383ffff */
.L_x_116:
[----:B------:R-:W-:Y:S05]  /*6770*/  BSYNC B0 ;  /* 0x0000000000007941 */ /* 0x000fea0003800000 */
.L_x_115:
[----:B------:R-:W-:Y:S05]  /*6780*/  EXIT ;  /* 0x000000000000794d */ /* 0x000fea0003800000 */
.L_x_21:
[----:B----4-:R4:W0:Y:S02]  /*6790*/  SYNCS.PHASECHK.TRANS64.TRYWAIT P1, [R3+URZ], R0 ;  /* 0x00000000030075a7 */ /* 0x010824000802017f */
[----:B0-----:R-:W-:Y:S05]  /*67a0*/  @!P1 NANOSLEEP.SYNCS 0x989680 ;  /* 0x009896800000995d */ /* 0x001fea0003900000 */
[----:B------:R-:W0:Y:S02]  /*67b0*/  @!P1 SYNCS.PHASECHK.TRANS64 P1, [R3+URZ], R0 ;  /* 0x00000000030095a7 */ /* 0x000e24000802007f */
[----:B0-----:R-:W-:Y:S05]  /*67c0*/  @!P1 BRA `(.L_x_21) ;  /* 0xfffffffc00f09947 */ /* 0x001fea000383ffff */
[----:B------:R-:W-:Y:S05]  /*67d0*/  BRA `(.L_x_20) ;  /* 0xffffffac005c7947 */ /* 0x000fea000383ffff */
.L_x_26:
[----:B-1----:R1:W3:Y:S02]  /*67e0*/  SYNCS.PHASECHK.TRANS64.TRYWAIT P1, [R5+URZ], R4 ;  /* 0x00000004050075a7 */ /* 0x0022e4000802017f */
[----:B---3--:R-:W-:Y:S05]  /*67f0*/  @!P1 NANOSLEEP.SYNCS 0x989680 ;  /* 0x009896800000995d */ /* 0x008fea0003900000 */
[----:B------:R-:W3:Y:S02]  /*6800*/  @!P1 SYNCS.PHASECHK.TRANS64 P1, [R5+URZ], R4 ;  /* 0x00000004050095a7 */ /* 0x000ee4000802007f */
[----:B---3--:R-:W-:Y:S05]  /*6810*/  @!P1 BRA `(.L_x_26) ;  /* 0xfffffffc00f09947 */ /* 0x008fea000383ffff */
[----:B------:R-:W-:Y:S05]  /*6820*/  BRA `(.L_x_25) ;  /* 0xffffffb000ac7947 */ /* 0x000fea000383ffff */
.L_x_103:
[----:B------:R-:W-:Y:S01]  /*6830*/  BSSY B1, `(.L_x_124) ;  /* 0x0000006000017945 */ /* 0x000fe20003800000 */
[----:B------:R-:W-:-:S07]  /*6840*/  IMAD.MOV.U32 R15, RZ, RZ, -0x1 ;  /* 0xffffffffff0f7424 */ /* 0x000fce00078e00ff */
[----:B------:R-:W-:Y:S05]  /*6850*/  WARPSYNC.COLLECTIVE R15, `(.L_x_125) ;  /* 0x000000000f0c7348 */ /* 0x000fea0003c00000 */
[----:B------:R-:W-:Y:S02]  /*6860*/  ELECT P6, UR62, PT ;  /* 0x00000000003e782f */ /* 0x000fe400038c0000 */
[----:B------:R-:W-:Y:S01]  /*6870*/  MOV R14, UR62 ;  /* 0x0000003e000e7c02 */ /* 0x000fe20008000f00 */
[----:B------:R-:W-:Y:S10]  /*6880*/  ENDCOLLECTIVE ;  /* 0x000000000000791b */ /* 0x000ff40003800000 */
.L_x_125:
[----:B------:R-:W-:Y:S05]  /*6890*/  BSYNC B1 ;  /* 0x0000000000017941 */ /* 0x000fea0003800000 */
.L_x_124:
[----:B------:R-:W-:Y:S05]  /*68a0*/  BRA `(.L_x_126) ;  /* 0xffffffec00f87947 */ /* 0x000fea000383ffff */
.L_x_106:
[----:B-1----:R1:W2:Y:S02]  /*68b0*/  SYNCS.PHASECHK.TRANS64.TRYWAIT P0, [R23+URZ+0x30], R14 ;  /* 0x0000300e170075a7 */ /* 0x0022a4000800017f */
[----:B--2---:R-:W-:Y:S05]  /*68c0*/  @!P0 NANOSLEEP.SYNCS 0x989680 ;  /* 0x009896800000895d */ /* 0x004fea0003900000 */
[----:B------:R-:W2:Y:S02]  /*68d0*/  @!P0 SYNCS.PHASECHK.TRANS64 P0, [R23+URZ+0x30], R14 ;  /* 0x0000300e170085a7 */ /* 0x000ea4000800007f */
[----:B--2---:R-:W-:Y:S05]  /*68e0*/  @!P0 BRA `(.L_x_106) ;  /* 0xfffffffc00f08947 */ /* 0x004fea000383ffff */
[----:B------:R-:W-:Y:S05]  /*68f0*/  BRA `(.L_x_127) ;  /* 0xfffffff000307947 */ /* 0x000fea000383ffff */
.L_x_114:
[----:B------:R-:W-:Y:S01]  /*6900*/  BSSY B0, `(.L_x_128) ;  /* 0x0000006000007945 */ /* 0x000fe20003800000 */
[----:B------:R-:W-:-:S07]  /*6910*/  IMAD.MOV.U32 R15, RZ, RZ, -0x1 ;  /* 0xffffffffff0f7424 */ /* 0x000fce00078e00ff */
[----:B------:R-:W-:Y:S05]  /*6920*/  WARPSYNC.COLLECTIVE R15, `(.L_x_129) ;  /* 0x000000000f0c7348 */ /* 0x000fea0003c00000 */
[----:B------:R-:W-:Y:S02]  /*6930*/  ELECT P6, UR62, PT ;  /* 0x00000000003e782f */ /* 0x000fe400038c0000 */
[----:B------:R-:W-:Y:S01]  /*6940*/  MOV R14, UR62 ;  /* 0x0000003e000e7c02 */ /* 0x000fe20008000f00 */
[----:B------:R-:W-:Y:S10]  /*6950*/  ENDCOLLECTIVE ;  /* 0x000000000000791b */ /* 0x000ff40003800000 */
.L_x_129:
[----:B------:R-:W-:Y:S05]  /*6960*/  BSYNC B0 ;  /* 0x0000000000007941 */ /* 0x000fea0003800000 */
.L_x_128:
[----:B------:R-:W-:Y:S05]  /*6970*/  BRA `(.L_x_130) ;  /* 0xfffffff800887947 */ /* 0x000fea000383ffff */
.L_x_118:
[----:B0-----:R0:W1:Y:S02]  /*6980*/  SYNCS.PHASECHK.TRANS64.TRYWAIT P0, [R7+URZ], R4 ;  /* 0x00000004070075a7 */ /* 0x001064000800017f */
[----:B-1----:R-:W-:Y:S05]  /*6990*/  @!P0 NANOSLEEP.SYNCS 0x989680 ;  /* 0x009896800000895d */ /* 0x002fea0003900000 */
[----:B------:R-:W1:Y:S02]  /*69a0*/  @!P0 SYNCS.PHASECHK.TRANS64 P0, [R7+URZ], R4 ;  /* 0x00000004070085a7 */ /* 0x000e64000800007f */
[----:B-1----:R-:W-:Y:S05]  /*69b0*/  @!P0 BRA `(.L_x_118) ;  /* 0xfffffffc00f08947 */ /* 0x002fea000383ffff */
[----:B------:R-:W-:Y:S05]  /*69c0*/  BRA `(.L_x_131) ;  /* 0xfffffff800c87947 */ /* 0x000fea000383ffff */
.L_x_119:
[----:B0-----:R0:W1:Y:S02]  /*69d0*/  SYNCS.PHASECHK.TRANS64.TRYWAIT P0, [R8+URZ], R5 ;  /* 0x00000005080075a7 */ /* 0x001064000800017f */
[----:B-1----:R-:W-:Y:S05]  /*69e0*/  @!P0 NANOSLEEP.SYNCS 0x989680 ;  /* 0x009896800000895d */ /* 0x002fea0003900000 */
[----:B------:R-:W1:Y:S02]  /*69f0*/  @!P0 SYNCS.PHASECHK.TRANS64 P0, [R8+URZ], R5 ;  /* 0x00000005080085a7 */ /* 0x000e64000800007f */
[----:B-1----:R-:W-:Y:S05]  /*6a00*/  @!P0 BRA `(.L_x_119) ;  /* 0xfffffffc00f08947 */ /* 0x002fea000383ffff */
[----:B------:R-:W-:Y:S05]  /*6a10*/  BRA `(.L_x_132) ;  /* 0xfffffff800d87947 */ /* 0x000fea000383ffff */
.L_x_120:
[----:B0-----:R0:W1:Y:S02]  /*6a20*/  SYNCS.PHASECHK.TRANS64.TRYWAIT P0, [R9+URZ], R4 ;  /* 0x00000004090075a7 */ /* 0x001064000800017f */
[----:B-1----:R-:W-:Y:S05]  /*6a30*/  @!P0 NANOSLEEP.SYNCS 0x989680 ;  /* 0x009896800000895d */ /* 0x002fea0003900000 */
[----:B------:R-:W1:Y:S02]  /*6a40*/  @!P0 SYNCS.PHASECHK.TRANS64 P0, [R9+URZ], R4 ;  /* 0x00000004090085a7 */ /* 0x000e64000800007f */
[----:B-1----:R-:W-:Y:S05]  /*6a50*/  @!P0 BRA `(.L_x_120) ;  /* 0xfffffffc00f08947 */ /* 0x002fea000383ffff */
[----:B------:R-:W-:Y:S05]  /*6a60*/  BRA `(.L_x_133) ;  /* 0xfffffff800e87947 */ /* 0x000fea000383ffff */
.L_x_121:
[----:B0-----:R0:W1:Y:S02]  /*6a70*/  SYNCS.PHASECHK.TRANS64.TRYWAIT P0, [R8+URZ], R5 ;  /* 0x00000005080075a7 */ /* 0x001064000800017f */
[----:B-1----:R-:W-:Y:S05]  /*6a80*/  @!P0 NANOSLEEP.SYNCS 0x989680 ;  /* 0x009896800000895d */ /* 0x002fea0003900000 */
[----:B------:R-:W1:Y:S02]  /*6a90*/  @!P0 SYNCS.PHASECHK.TRANS64 P0, [R8+URZ], R5 ;  /* 0x00000005080085a7 */ /* 0x000e64000800007f */
[----:B-1----:R-:W-:Y:S05]  /*6aa0*/  @!P0 BRA `(.L_x_121) ;  /* 0xfffffffc00f08947 */ /* 0x002fea000383ffff */
[----:B------:R-:W-:Y:S05]  /*6ab0*/  BRA `(.L_x_134) ;  /* 0xfffffff800f87947 */ /* 0x000fea000383ffff */
.L_x_122:
[----:B-1----:R1:W2:Y:S02]  /*6ac0*/  SYNCS.PHASECHK.TRANS64.TRYWAIT P0, [R11+URZ], R6 ;  /* 0x000000060b0075a7 */ /* 0x0022a4000800017f */
[----:B--2---:R-:W-:Y:S05]  /*6ad0*/  @!P0 NANOSLEEP.SYNCS 0x989680 ;  /* 0x009896800000895d */ /* 0x004fea0003900000 */
[----:B------:R-:W2:Y:S02]  /*6ae0*/  @!P0 SYNCS.PHASECHK.TRANS64 P0, [R11+URZ], R6 ;  /* 0x000000060b0085a7 */ /* 0x000ea4000800007f */
[----:B--2---:R-:W-:Y:S05]  /*6af0*/  @!P0 BRA `(.L_x_122) ;  /* 0xfffffffc00f08947 */ /* 0x004fea000383ffff */
[----:B------:R-:W-:Y:S05]  /*6b00*/  BRA `(.L_x_135) ;  /* 0xfffffffc00007947 */ /* 0x000fea000383ffff */
.L_x_136:
[----:B------:R-:W-:-:S00]  /*6b10*/  BRA `(.L_x_136) ;  /* 0xfffffffc00fc7947 */ /* 0x000fc0000383ffff */
[----:B------:R-:W-:-:S00]  /*6b20*/  NOP ;  /* 0x0000000000007918 */ /* 0x000fc00000000000 */
        /* <DEDUP_REMOVED lines=13> */
.L_x_137:


//--------------------- .nv.global.init           --------------------------
	.section	.nv.global.init,"aw",@progbits
.nv.global.init:
	.type		$str$22,@object
	.size		$str$22,($str$23 - $str$22)
$str$22:
        /*0000*/ 	.byte	0x6b, 0x5f, 0x74, 0x69, 0x6c, 0x65, 0x5f, 0x63, 0x6f, 0x75, 0x6e, 0x74, 0x20, 0x3e, 0x3d, 0x20
        /*0010*/ 	.byte	0x31, 0x00
	.type		$str$23,@object
	.size		$str$23,(__unnamed_1 - $str$23)
$str$23:
        /*0012*/ 	.byte	0x2f, 0x74, 0x6d, 0x70, 0x2f, 0x63, 0x75, 0x74, 0x6c, 0x61, 0x73, 0x73, 0x5f, 0x73, 0x77, 0x65
        /*0022*/ 	.byte	0x65, 0x70, 0x5f, 0x73, 0x72, 0x63, 0x2f, 0x69, 0x6e, 0x63, 0x6c, 0x75, 0x64, 0x65, 0x2f, 0x63
        /*0032*/ 	.byte	0x75, 0x74, 0x6c, 0x61, 0x73, 0x73, 0x2f, 0x67, 0x65, 0x6d, 0x6d, 0x2f, 0x63, 0x6f, 0x6c, 0x6c
        /*0042*/ 	.byte	0x65, 0x63, 0x74, 0x69, 0x76, 0x65, 0x2f, 0x73, 0x6d, 0x39, 0x30, 0x5f, 0x6d, 0x6d, 0x61, 0x5f
        /*0052*/ 	.byte	0x74, 0x6d, 0x61, 0x5f, 0x67, 0x6d, 0x6d, 0x61, 0x5f, 0x73, 0x73, 0x5f, 0x77, 0x61, 0x72, 0x70
        /*0062*/ 	.byte	0x73, 0x70, 0x65, 0x63, 0x69, 0x61, 0x6c, 0x69, 0x7a, 0x65, 0x64, 0x2e, 0x68, 0x70, 0x70, 0x00
	.type		__unnamed_1,@object
	.size		__unnamed_1,(.L_0 - __unnamed_1)
__unnamed_1:
        /*0072*/ 	.byte	0x76, 0x6f, 0x69, 0x64, 0x20, 0x63, 0x75, 0x74, 0x6c, 0x61, 0x73, 0x73, 0x3a, 0x3a, 0x67, 0x65
        /* <DEDUP_REMOVED lines=180> */
        /*0bc2*/ 	.byte	0x79, 0x5d, 0x00
.L_0:


//--------------------- .nv.shared._ZN7cutlass13device_kernelINS_4gemm6kernel13GemmUniversalIN4cute5tupleIJiiiiEEENS1_10collective13CollectiveMmaINS1_34MainloopSm90TmaGmmaWarpSpecializedILi6ENS5_IJNS4_1CILi2EEENSA_ILi1EEESC_EEENS1_35KernelTmaWarpSpecializedCooperativeEEENS5_IJNSA_ILi256EEENSA_ILi32EEENSA_ILi64EEEEEENS_6half_tENS5_IJlSC_lEEESK_SL_NS4_8TiledMMAINS4_8MMA_AtomIJNS4_4SM904GMMA25MMA_64x32x16_F32F16F16_SSILNSP_5MajorE0ELSR_0ELNSP_7ScaleInE1ELSS_1EEEEEENS4_6LayoutISD_NS5_IJSC_NSA_ILi0EEESW_EEEEENS5_IJNS4_10UnderscoreESZ_SZ_EEEEENS4_13SM90_TMA_LOADENS4_14ComposedLayoutINS4_7SwizzleILi3ELi4ELi3EEENS4_18smem_ptr_flag_bitsILi16EEENSV_INS5_IJNSA_ILi8EEESI_EEENS5_IJSI_SC_EEEEEEEvNS4_8identityENS4_23SM90_TMA_LOAD_MULTICASTES1C_vS1D_EENS_8epilogue10collective6detail29Sm90TmaWarpSpecializedAdapterINS1H_15DefaultEpilogueISK_SL_SL_NS1G_6thread17LinearCombinationISK_Li1EffLNS1L_9ScaleType4KindE0ELNS_15FloatRoundStyleE2ESK_EENS1_15EpilogueDefaultEEEEEvvEEEEvNT_6ParamsE --------------------------
	.section	.nv.shared._ZN7cutlass13device_kernelINS_4gemm6kernel13GemmUniversalIN4cute5tupleIJiiiiEEENS1_10collective13CollectiveMmaINS1_34MainloopSm90TmaGmmaWarpSpecializedILi6ENS5_IJNS4_1CILi2EEENSA_ILi1EEESC_EEENS1_35KernelTmaWarpSpecializedCooperativeEEENS5_IJNSA_ILi256EEENSA_ILi32EEENSA_ILi64EEEEEENS_6half_tENS5_IJlSC_lEEESK_SL_NS4_8TiledMMAINS4_8MMA_AtomIJNS4_4SM904GMMA25MMA_64x32x16_F32F16F16_SSILNSP_5MajorE0ELSR_0ELNSP_7ScaleInE1ELSS_1EEEEEENS4_6LayoutISD_NS5_IJSC_NSA_ILi0EEESW_EEEEENS5_IJNS4_10UnderscoreESZ_SZ_EEEEENS4_13SM90_TMA_LOADENS4_14ComposedLayoutINS4_7SwizzleILi3ELi4ELi3EEENS4_18smem_ptr_flag_bitsILi16EEENSV_INS5_IJNSA_ILi8EEESI_EEENS5_IJSI_SC_EEEEEEEvNS4_8identityENS4_23SM90_TMA_LOAD_MULTICASTES1C_vS1D_EENS_8epilogue10collective6detail29Sm90TmaWarpSpecializedAdapterINS1H_15DefaultEpilogueISK_SL_SL_NS1G_6thread17LinearCombinationISK_Li1EffLNS1L_9ScaleType4KindE0ELNS_15FloatRoundStyleE2ESK_EENS1_15EpilogueDefaultEEEEEvvEEEEvNT_6ParamsE,"aw",@nobits
	.sectionflags	@""
	.align	16
	.zero		1024


//--------------------- .nv.shared.reserved.0     --------------------------
	.section	.nv.shared.reserved.0,"aw",@nobits
	.weak		__nv_reservedSMEM_offset_0_alias
	.size		__nv_reservedSMEM_offset_0_alias, 0, 0
	.other		__nv_reservedSMEM_offset_0_alias,@"STO_CUDA_RESERVED_SHARED STV_DEFAULT"
__nv_reservedSMEM_offset_0_alias:
	.zero		0


//--------------------- .nv.global                --------------------------
	.section	.nv.global,"aw",@nobits
.nv.global:
	.type		_ZN40_INTERNAL_7a33c725_4_k_cu_42d80e11_133074cute1_E,@object
	.size		_ZN40_INTERNAL_7a33c725_4_k_cu_42d80e11_133074cute1_E,(_ZN40_INTERNAL_7a33c725_4_k_cu_42d80e11_133074cuda3std3__45__cpo6cbeginE - _ZN40_INTERNAL_7a33c725_4_k_cu_42d80e11_133074cute1_E)
_ZN40_INTERNAL_7a33c725_4_k_cu_42d80e11_133074cute1_E:
	.zero		1
	.type		_ZN40_INTERNAL_7a33c725_4_k_cu_42d80e11_133074cuda3std3__45__cpo6cbeginE,@object
	.size		_ZN40_INTERNAL_7a33c725_4_k_cu_42d80e11_133074cuda3std3__45__cpo6cbeginE,(_ZN40_INTERNAL_7a33c725_4_k_cu_42d80e11_133074cuda3std3__48in_placeE - _ZN40_INTERNAL_7a33c725_4_k_cu_42d80e11_133074cuda3std3__45__cpo6cbeginE)
_ZN40_INTERNAL_7a33c725_4_k_cu_42d80e11_133074cuda3std3__45__cpo6cbeginE:
	.zero		1
	.type		_ZN40_INTERNAL_7a33c725_4_k_cu_42d80e11_133074cuda3std3__48in_placeE,@object
	.size		_ZN40_INTERNAL_7a33c725_4_k_cu_42d80e11_133074cuda3std3__48in_placeE,(_ZN40_INTERNAL_7a33c725_4_k_cu_42d80e11_133074cuda3std6ranges3__45__cpo9iter_moveE - _ZN40_INTERNAL_7a33c725_4_k_cu_42d80e11_133074cuda3std3__48in_placeE)
_ZN40_INTERNAL_7a33c725_4_k_cu_42d80e11_133074cuda3std3__48in_placeE:
	.zero		1
	.type		_ZN40_INTERNAL_7a33c725_4_k_cu_42d80e11_133074cuda3std6ranges3__45__cpo9iter_moveE,@object
	.size		_ZN40_INTERNAL_7a33c725_4_k_cu_42d80e11_133074cuda3std6ranges3__45__cpo9iter_moveE,(_ZN40_INTERNAL_7a33c725_4_k_cu_42d80e11_133074cuda3std3__45__cpo5beginE - _ZN40_INTERNAL_7a33c725_4_k_cu_42d80e11_133074cuda3std6ranges3__45__cpo9iter_moveE)
_ZN40_INTERNAL_7a33c725_4_k_cu_42d80e11_133074cuda3std6ranges3__45__cpo9iter_moveE:
	.zero		1
	.type		_ZN40_INTERNAL_7a33c725_4_k_cu_42d80e11_133074cuda3std3__45__cpo5beginE,@object
	.size		_ZN40_INTERNAL_7a33c725_4_k_cu_42d80e11_133074cuda3std3__45__cpo5beginE,(_ZN40_INTERNAL_7a33c725_4_k_cu_42d80e11_133074cuda3std3__442_GLOBAL__N__7a33c725_4_k_cu_42d80e11_133076ignoreE - _ZN40_INTERNAL_7a33c725_4_k_cu_42d80e11_133074cuda3std3__45__cpo5beginE)
_ZN40_INTERNAL_7a33c725_4_k_cu_42d80e11_133074cuda3std3__45__cpo5beginE:
	.zero		1
	.type		_ZN40_INTERNAL_7a33c725_4_k_cu_42d80e11_133074cuda3std3__442_GLOBAL__N__7a33c725_4_k_cu_42d80e11_133076ignoreE,@object
	.size		_ZN40_INTERNAL_7a33c725_4_k_cu_42d80e11_133074cuda3std3__442_GLOBAL__N__7a33c725_4_k_cu_42d80e11_133076ignoreE,(_ZN40_INTERNAL_7a33c725_4_k_cu_42d80e11_133074cute7productE - _ZN40_INTERNAL_7a33c725_4_k_cu_42d80e11_133074cuda3std3__442_GLOBAL__N__7a33c725_4_k_cu_42d80e11_133076ignoreE)
_ZN40_INTERNAL_7a33c725_4_k_cu_42d80e11_133074cuda3std3__442_GLOBAL__N__7a33c725_4_k_cu_42d80e11_133076ignoreE:
	.zero		1
	.type		_ZN40_INTERNAL_7a33c725_4_k_cu_42d80e11_133074cute7productE,@object
	.size		_ZN40_INTERNAL_7a33c725_4_k_cu_42d80e11_133074cute7productE,(_ZN40_INTERNAL_7a33c725_4_k_cu_42d80e11_133074cuda3std3__45__cpo3endE - _ZN40_INTERNAL_7a33c725_4_k_cu_42d80e11_133074cute7productE)
_ZN40_INTERNAL_7a33c725_4_k_cu_42d80e11_133074cute7productE:
	.zero		1
	.type		_ZN40_INTERNAL_7a33c725_4_k_cu_42d80e11_133074cuda3std3__45__cpo3endE,@object
	.size		_ZN40_INTERNAL_7a33c725_4_k_cu_42d80e11_133074cuda3std3__45__cpo3endE,(_ZN40_INTERNAL_7a33c725_4_k_cu_42d80e11_133074cuda3std3__419piecewise_constructE - _ZN40_INTERNAL_7a33c725_4_k_cu_42d80e11_133074cuda3std3__45__cpo3endE)
_ZN40_INTERNAL_7a33c725_4_k_cu_42d80e11_133074cuda3std3__45__cpo3endE:
	.zero		1
	.type		_ZN40_INTERNAL_7a33c725_4_k_cu_42d80e11_133074cuda3std3__419piecewise_constructE,@object
	.size		_ZN40_INTERNAL_7a33c725_4_k_cu_42d80e11_133074cuda3std3__419piecewise_constructE,(_ZN40_INTERNAL_7a33c725_4_k_cu_42d80e11_133074cuda3std3__45__cpo4cendE - _ZN40_INTERNAL_7a33c725_4_k_cu_42d80e11_133074cuda3std3__419piecewise_constructE)
_ZN40_INTERNAL_7a33c725_4_k_cu_42d80e11_133074cuda3std3__419piecewise_constructE:
	.zero		1
	.type		_ZN40_INTERNAL_7a33c725_4_k_cu_42d80e11_133074cuda3std3__45__cpo4cendE,@object
	.size		_ZN40_INTERNAL_7a33c725_4_k_cu_42d80e11_133074cuda3std3__45__cpo4cendE,(_ZN40_INTERNAL_7a33c725_4_k_cu_42d80e11_133074cuda3std6ranges3__45__cpo4swapE - _ZN40_INTERNAL_7a33c725_4_k_cu_42d80e11_133074cuda3std3__45__cpo4cendE)
_ZN40_INTERNAL_7a33c725_4_k_cu_42d80e11_133074cuda3std3__45__cpo4cendE:
	.zero		1
	.type		_ZN40_INTERNAL_7a33c725_4_k_cu_42d80e11_133074cuda3std6ranges3__45__cpo4swapE,@object
	.size		_ZN40_INTERNAL_7a33c725_4_k_cu_42d80e11_133074cuda3std6ranges3__45__cpo4swapE,(.L_8 - _ZN40_INTERNAL_7a33c725_4_k_cu_42d80e11_133074cuda3std6ranges3__45__cpo4swapE)
_ZN40_INTERNAL_7a33c725_4_k_cu_42d80e11_133074cuda3std6ranges3__45__cpo4swapE:
	.zero		1
.L_8:


//--------------------- .nv.constant0._ZN7cutlass13device_kernelINS_4gemm6kernel13GemmUniversalIN4cute5tupleIJiiiiEEENS1_10collective13CollectiveMmaINS1_34MainloopSm90TmaGmmaWarpSpecializedILi6ENS5_IJNS4_1CILi2EEENSA_ILi1EEESC_EEENS1_35KernelTmaWarpSpecializedCooperativeEEENS5_IJNSA_ILi256EEENSA_ILi32EEENSA_ILi64EEEEEENS_6half_tENS5_IJlSC_lEEESK_SL_NS4_8TiledMMAINS4_8MMA_AtomIJNS4_4SM904GMMA25MMA_64x32x16_F32F16F16_SSILNSP_5MajorE0ELSR_0ELNSP_7ScaleInE1ELSS_1EEEEEENS4_6LayoutISD_NS5_IJSC_NSA_ILi0EEESW_EEEEENS5_IJNS4_10UnderscoreESZ_SZ_EEEEENS4_13SM90_TMA_LOADENS4_14ComposedLayoutINS4_7SwizzleILi3ELi4ELi3EEENS4_18smem_ptr_flag_bitsILi16EEENSV_INS5_IJNSA_ILi8EEESI_EEENS5_IJSI_SC_EEEEEEEvNS4_8identityENS4_23SM90_TMA_LOAD_MULTICASTES1C_vS1D_EENS_8epilogue10collective6detail29Sm90TmaWarpSpecializedAdapterINS1H_15DefaultEpilogueISK_SL_SL_NS1G_6thread17LinearCombinationISK_Li1EffLNS1L_9ScaleType4KindE0ELNS_15FloatRoundStyleE2ESK_EENS1_15EpilogueDefaultEEEEEvvEEEEvNT_6ParamsE --------------------------
	.section	.nv.constant0._ZN7cutlass13device_kernelINS_4gemm6kernel13GemmUniversalIN4cute5tupleIJiiiiEEENS1_10collective13CollectiveMmaINS1_34MainloopSm90TmaGmmaWarpSpecializedILi6ENS5_IJNS4_1CILi2EEENSA_ILi1EEESC_EEENS1_35KernelTmaWarpSpecializedCooperativeEEENS5_IJNSA_ILi256EEENSA_ILi32EEENSA_ILi64EEEEEENS_6half_tENS5_IJlSC_lEEESK_SL_NS4_8TiledMMAINS4_8MMA_AtomIJNS4_4SM904GMMA25MMA_64x32x16_F32F16F16_SSILNSP_5MajorE0ELSR_0ELNSP_7ScaleInE1ELSS_1EEEEEENS4_6LayoutISD_NS5_IJSC_NSA_ILi0EEESW_EEEEENS5_IJNS4_10UnderscoreESZ_SZ_EEEEENS4_13SM90_TMA_LOADENS4_14ComposedLayoutINS4_7SwizzleILi3ELi4ELi3EEENS4_18smem_ptr_flag_bitsILi16EEENSV_INS5_IJNSA_ILi8EEESI_EEENS5_IJSI_SC_EEEEEEEvNS4_8identityENS4_23SM90_TMA_LOAD_MULTICASTES1C_vS1D_EENS_8epilogue10collective6detail29Sm90TmaWarpSpecializedAdapterINS1H_15DefaultEpilogueISK_SL_SL_NS1G_6thread17LinearCombinationISK_Li1EffLNS1L_9ScaleType4KindE0ELNS_15FloatRoundStyleE2ESK_EENS1_15EpilogueDefaultEEEEEvvEEEEvNT_6ParamsE,"a",@progbits
	.sectionflags	@""
	.align	4
.nv.constant0._ZN7cutlass13device_kernelINS_4gemm6kernel13GemmUniversalIN4cute5tupleIJiiiiEEENS1_10collective13CollectiveMmaINS1_34MainloopSm90TmaGmmaWarpSpecializedILi6ENS5_IJNS4_1CILi2EEENSA_ILi1EEESC_EEENS1_35KernelTmaWarpSpecializedCooperativeEEENS5_IJNSA_ILi256EEENSA_ILi32EEENSA_ILi64EEEEEENS_6half_tENS5_IJlSC_lEEESK_SL_NS4_8TiledMMAINS4_8MMA_AtomIJNS4_4SM904GMMA25MMA_64x32x16_F32F16F16_SSILNSP_5MajorE0ELSR_0ELNSP_7ScaleInE1ELSS_1EEEEEENS4_6LayoutISD_NS5_IJSC_NSA_ILi0EEESW_EEEEENS5_IJNS4_10UnderscoreESZ_SZ_EEEEENS4_13SM90_TMA_LOADENS4_14ComposedLayoutINS4_7SwizzleILi3ELi4ELi3EEENS4_18smem_ptr_flag_bitsILi16EEENSV_INS5_IJNSA_ILi8EEESI_EEENS5_IJSI_SC_EEEEEEEvNS4_8identityENS4_23SM90_TMA_LOAD_MULTICASTES1C_vS1D_EENS_8epilogue10collective6detail29Sm90TmaWarpSpecializedAdapterINS1H_15DefaultEpilogueISK_SL_SL_NS1G_6thread17LinearCombinationISK_Li1EffLNS1L_9ScaleType4KindE0ELNS_15FloatRoundStyleE2ESK_EENS1_15EpilogueDefaultEEEEEvvEEEEvNT_6ParamsE:
	.zero		1664


//--------------------- SYMBOLS --------------------------

	.type		.nv.reservedSmem.offset0,@object
	.size		.nv.reservedSmem.offset0,0x4
	.type		__assertfail,@function
